def matmul_kernel(
    a_ptr,
    b_ptr,
    c_ptr,
    M,
    N,
    K,
    stride_am,
    stride_ak,
    stride_bk,
    stride_bn,
    stride_cm,
    stride_cn,
    BLOCK_M: tl.constexpr,
    BLOCK_N: tl.constexpr,
    BLOCK_K: tl.constexpr,
    GROUP_M: tl.constexpr,
):
    pid = tl.program_id(axis=0)
    num_pid_m = tl.cdiv(M, BLOCK_M)
    num_pid_n = tl.cdiv(N, BLOCK_N)
    num_pid_in_group = GROUP_M * num_pid_n
    group_id = pid // num_pid_in_group
    first_pid_m = group_id * GROUP_M
    group_size_m = min(num_pid_m - first_pid_m, GROUP_M)
    pid_m = first_pid_m + ((pid % num_pid_in_group) % group_size_m)
    pid_n = (pid % num_pid_in_group) // group_size_m

    offs_am = (pid_m * BLOCK_M + tl.arange(0, BLOCK_M)) % M
    offs_bn = (pid_n * BLOCK_N + tl.arange(0, BLOCK_N)) % N
    offs_k = tl.arange(0, BLOCK_K)
    a_ptrs = a_ptr + offs_am[:, None] * stride_am + offs_k[None, :] * stride_ak
    b_ptrs = b_ptr + offs_k[:, None] * stride_bk + offs_bn[None, :] * stride_bn

    acc = tl.zeros((BLOCK_M, BLOCK_N), dtype=tl.float32)
    for kk in range(0, tl.cdiv(K, BLOCK_K)):
        a = tl.load(a_ptrs, mask=offs_k[None, :] < K - kk * BLOCK_K, other=0.0)
        b = tl.load(b_ptrs, mask=offs_k[:, None] < K - kk * BLOCK_K, other=0.0)
        acc = tl.dot(a, b, acc)
        a_ptrs += BLOCK_K * stride_ak
        b_ptrs += BLOCK_K * stride_bk

    c = acc.to(c_ptr.dtype.element_ty)
    offs_cm = pid_m * BLOCK_M + tl.arange(0, BLOCK_M)
    offs_cn = pid_n * BLOCK_N + tl.arange(0, BLOCK_N)
    c_ptrs = c_ptr + offs_cm[:, None] * stride_cm + offs_cn[None, :] * stride_cn
    mask = (offs_cm[:, None] < M) & (offs_cn[None, :] < N)
    tl.store(c_ptrs, c, mask=mask)

# config = {"BLOCK_K": 32, "BLOCK_M": 128, "BLOCK_N": 256, "GROUP_M": 1, "arch": "sm_90", "dtype": "fp16", "num_ctas": 1, "num_stages": 3, "num_warps": 4}
# arch = sm_90


// ===== COMPILED SASS (sm_90a) =====

	.target	sm_90a

	.elftype	@"ET_EXEC"


//--------------------- .note.nv.tkinfo           --------------------------
	.section	.note.nv.tkinfo,"",@"SHT_NOTE"
	.sectionflags	@"SHF_NOTE_NV_TKINFO"
	.tkinfo
        /*0018*/ 	.word	0x00000002
        /*0030*/ 	.string	""
        /*0030*/ 	.string	"ptxas"
        /*0030*/ 	.string	"Cuda compilation tools, release 13.0, V13.0.88"
        /*0030*/ 	.string	"Build cuda_13.0.r13.0/compiler.36424714_0"
        /*0030*/ 	.string	"-v  -suppress-debug-info  -lineinfo  -arch sm_90a "



//--------------------- .note.nv.cuinfo           --------------------------
	.section	.note.nv.cuinfo,"",@"SHT_NOTE"
	.sectionflags	@"SHF_NOTE_NV_CUINFO"
        /*0018*/ 	.short	0x0002
        /*001a*/ 	.short	0x005a
        /*001c*/ 	.short	0x0082
	.zero		2


//--------------------- .nv.info                  --------------------------
	.section	.nv.info,"",@"SHT_CUDA_INFO"
	.align	4


	//----- nvinfo : EIATTR_REGCOUNT
	.align		4
        /*0000*/ 	.byte	0x04, 0x2f
        /*0002*/ 	.short	(.L_1 - .L_0)
	.align		4
.L_0:
        /*0004*/ 	.word	index@(matmul_kernel)
        /*0008*/ 	.word	0x000000ff


	//----- nvinfo : EIATTR_FRAME_SIZE
	.align		4
.L_1:
        /*000c*/ 	.byte	0x04, 0x11
        /*000e*/ 	.short	(.L_3 - .L_2)
	.align		4
.L_2:
        /*0010*/ 	.word	index@(matmul_kernel)
        /*0014*/ 	.word	0x00000610


	//----- nvinfo : EIATTR_MIN_STACK_SIZE
	.align		4
.L_3:
        /*0018*/ 	.byte	0x04, 0x12
        /*001a*/ 	.short	(.L_5 - .L_4)
	.align		4
.L_4:
        /*001c*/ 	.word	index@(matmul_kernel)
        /*0020*/ 	.word	0x00000610
.L_5:


//--------------------- .nv.compat                --------------------------
	.section	.nv.compat,"",@"SHT_CUDA_COMPAT_INFO"
	.align	4
        /*0000*/ 	.byte	0x02, 0x09, 0x01, 0x00, 0x02, 0x02, 0x04, 0x00, 0x02, 0x05, 0x05, 0x00, 0x03, 0x07, 0x01, 0x01
        /*0010*/ 	.byte	0x02, 0x03, 0x00, 0x00, 0x02, 0x06, 0x01, 0x00, 0x04, 0x0b, 0x08, 0x00, 0x00, 0x00, 0x00, 0x00
        /*0020*/ 	.byte	0x00, 0x00, 0x00, 0x00


//--------------------- .nv.info.matmul_kernel    --------------------------
	.section	.nv.info.matmul_kernel,"",@"SHT_CUDA_INFO"
	.sectionflags	@""
	.align	4


	//----- nvinfo : EIATTR_CUDA_API_VERSION
	.align		4
        /*0000*/ 	.byte	0x04, 0x37
        /*0002*/ 	.short	(.L_7 - .L_6)
.L_6:
        /*0004*/ 	.word	0x00000082


	//----- nvinfo : EIATTR_KPARAM_INFO
	.align		4
.L_7:
        /*0008*/ 	.byte	0x04, 0x17
        /*000a*/ 	.short	(.L_9 - .L_8)
.L_8:
        /*000c*/ 	.word	0x00000000
        /*0010*/ 	.short	0x000d
        /*0012*/ 	.short	0x0048
        /*0014*/ 	.byte	0x00, 0xf4, 0x21, 0x00


	//----- nvinfo : EIATTR_KPARAM_INFO
	.align		4
.L_9:
        /*0018*/ 	.byte	0x04, 0x17
        /*001a*/ 	.short	(.L_11 - .L_10)
.L_10:
        /*001c*/ 	.word	0x00000000
        /*0020*/ 	.short	0x000c
        /*0022*/ 	.short	0x0040
        /*0024*/ 	.byte	0x00, 0xf4, 0x21, 0x00


	//----- nvinfo : EIATTR_KPARAM_INFO
	.align		4
.L_11:
        /*0028*/ 	.byte	0x04, 0x17
        /*002a*/ 	.short	(.L_13 - .L_12)
.L_12:
        /*002c*/ 	.word	0x00000000
        /*0030*/ 	.short	0x000b
        /*0032*/ 	.short	0x0038
        /*0034*/ 	.byte	0x00, 0xf0, 0x11, 0x00


	//----- nvinfo : EIATTR_KPARAM_INFO
	.align		4
.L_13:
        /*0038*/ 	.byte	0x04, 0x17
        /*003a*/ 	.short	(.L_15 - .L_14)
.L_14:
        /*003c*/ 	.word	0x00000000
        /*0040*/ 	.short	0x000a
        /*0042*/ 	.short	0x0034
        /*0044*/ 	.byte	0x00, 0xf0, 0x11, 0x00


	//----- nvinfo : EIATTR_KPARAM_INFO
	.align		4
.L_15:
        /*0048*/ 	.byte	0x04, 0x17
        /*004a*/ 	.short	(.L_17 - .L_16)
.L_16:
        /*004c*/ 	.word	0x00000000
        /*0050*/ 	.short	0x0009
        /*0052*/ 	.short	0x0030
        /*0054*/ 	.byte	0x00, 0xf0, 0x11, 0x00


	//----- nvinfo : EIATTR_KPARAM_INFO
	.align		4
.L_17:
        /*0058*/ 	.byte	0x04, 0x17
        /*005a*/ 	.short	(.L_19 - .L_18)
.L_18:
        /*005c*/ 	.word	0x00000000
        /*0060*/ 	.short	0x0008
        /*0062*/ 	.short	0x002c
        /*0064*/ 	.byte	0x00, 0xf0, 0x11, 0x00


	//----- nvinfo : EIATTR_KPARAM_INFO
	.align		4
.L_19:
        /*0068*/ 	.byte	0x04, 0x17
        /*006a*/ 	.short	(.L_21 - .L_20)
.L_20:
        /*006c*/ 	.word	0x00000000
        /*0070*/ 	.short	0x0007
        /*0072*/ 	.short	0x0028
        /*0074*/ 	.byte	0x00, 0xf0, 0x11, 0x00


	//----- nvinfo : EIATTR_KPARAM_INFO
	.align		4
.L_21:
        /*0078*/ 	.byte	0x04, 0x17
        /*007a*/ 	.short	(.L_23 - .L_22)
.L_22:
        /*007c*/ 	.word	0x00000000
        /*0080*/ 	.short	0x0006
        /*0082*/ 	.short	0x0024
        /*0084*/ 	.byte	0x00, 0xf0, 0x11, 0x00


	//----- nvinfo : EIATTR_KPARAM_INFO
	.align		4
.L_23:
        /*0088*/ 	.byte	0x04, 0x17
        /*008a*/ 	.short	(.L_25 - .L_24)
.L_24:
        /*008c*/ 	.word	0x00000000
        /*0090*/ 	.short	0x0005
        /*0092*/ 	.short	0x0020
        /*0094*/ 	.byte	0x00, 0xf0, 0x11, 0x00


	//----- nvinfo : EIATTR_KPARAM_INFO
	.align		4
.L_25:
        /*0098*/ 	.byte	0x04, 0x17
        /*009a*/ 	.short	(.L_27 - .L_26)
.L_26:
        /*009c*/ 	.word	0x00000000
        /*00a0*/ 	.short	0x0004
        /*00a2*/ 	.short	0x001c
        /*00a4*/ 	.byte	0x00, 0xf0, 0x11, 0x00


	//----- nvinfo : EIATTR_KPARAM_INFO
	.align		4
.L_27:
        /*00a8*/ 	.byte	0x04, 0x17
        /*00aa*/ 	.short	(.L_29 - .L_28)
.L_28:
        /*00ac*/ 	.word	0x00000000
        /*00b0*/ 	.short	0x0003
        /*00b2*/ 	.short	0x0018
        /*00b4*/ 	.byte	0x00, 0xf0, 0x11, 0x00


	//----- nvinfo : EIATTR_KPARAM_INFO
	.align		4
.L_29:
        /*00b8*/ 	.byte	0x04, 0x17
        /*00ba*/ 	.short	(.L_31 - .L_30)
.L_30:
        /*00bc*/ 	.word	0x00000000
        /*00c0*/ 	.short	0x0002
        /*00c2*/ 	.short	0x0010
        /*00c4*/ 	.byte	0x00, 0xf4, 0x21, 0x00


	//----- nvinfo : EIATTR_KPARAM_INFO
	.align		4
.L_31:
        /*00c8*/ 	.byte	0x04, 0x17
        /*00ca*/ 	.short	(.L_33 - .L_32)
.L_32:
        /*00cc*/ 	.word	0x00000000
        /*00d0*/ 	.short	0x0001
        /*00d2*/ 	.short	0x0008
        /*00d4*/ 	.byte	0x00, 0xf4, 0x21, 0x00


	//----- nvinfo : EIATTR_KPARAM_INFO
	.align		4
.L_33:
        /*00d8*/ 	.byte	0x04, 0x17
        /*00da*/ 	.short	(.L_35 - .L_34)
.L_34:
        /*00dc*/ 	.word	0x00000000
        /*00e0*/ 	.short	0x0000
        /*00e2*/ 	.short	0x0000
        /*00e4*/ 	.byte	0x00, 0xf4, 0x21, 0x00


	//----- nvinfo : EIATTR_SPARSE_MMA_MASK
	.align		4
.L_35:
        /*00e8*/ 	.byte	0x03, 0x50
        /*00ea*/ 	.short	0x0000


	//----- nvinfo : EIATTR_MAXREG_COUNT
	.align		4
        /*00ec*/ 	.byte	0x03, 0x1b
        /*00ee*/ 	.short	0x00ff


	//----- nvinfo : EIATTR_NUM_BARRIERS
	.align		4
        /*00f0*/ 	.byte	0x02, 0x4c
        /*00f2*/ 	.byte	0x01
	.zero		1


	//----- nvinfo : EIATTR_ANNOTATIONS
	.align		4
        /*00f4*/ 	.byte	0x04, 0x55
        /*00f6*/ 	.short	(.L_37 - .L_36)


	//   ....[0]....
.L_36:
        /*00f8*/ 	.word	0x00000001
        /*00fc*/ 	.byte	0x20, 0x09, 0x00, 0x00, 0x01, 0x00, 0x00, 0x00, 0xb0, 0x43, 0x00, 0x00, 0x01, 0x00, 0x00, 0x00
        /* <DEDUP_REMOVED lines=404> */
        /*1a4c*/ 	.byte	0xd0, 0xbd, 0x00, 0x00, 0x01, 0x00, 0x00, 0x00, 0x80, 0xc5, 0x00, 0x00


	//----- nvinfo : EIATTR_MERCURY_ISA_VERSION
	.align		4
.L_37:
        /*1a58*/ 	.byte	0x03, 0x5f
        /*1a5a*/ 	.short	0x0101


	//----- nvinfo : EIATTR_EXIT_INSTR_OFFSETS
	.align		4
        /*1a5c*/ 	.byte	0x04, 0x1c
        /*1a5e*/ 	.short	(.L_39 - .L_38)


	//   ....[0]....
.L_38:
        /*1a60*/ 	.word	0x00015680


	//   ....[1]....
        /*1a64*/ 	.word	0x000156b0


	//----- nvinfo : EIATTR_REQNTID
	.align		4
.L_39:
        /*1a68*/ 	.byte	0x04, 0x10
        /*1a6a*/ 	.short	(.L_41 - .L_40)
.L_40:
        /*1a6c*/ 	.word	0x00000080
        /*1a70*/ 	.word	0x00000001
        /*1a74*/ 	.word	0x00000001


	//----- nvinfo : EIATTR_CBANK_PARAM_SIZE
	.align		4
.L_41:
        /*1a78*/ 	.byte	0x03, 0x19
        /*1a7a*/ 	.short	0x0050


	//----- nvinfo : EIATTR_PARAM_CBANK
	.align		4
        /*1a7c*/ 	.byte	0x04, 0x0a
        /*1a7e*/ 	.short	(.L_43 - .L_42)
	.align		4
.L_42:
        /*1a80*/ 	.word	index@(.nv.constant0.matmul_kernel)
        /*1a84*/ 	.short	0x0210
        /*1a86*/ 	.short	0x0050


	//----- nvinfo : EIATTR_SW_WAR
	.align		4
.L_43:
        /*1a88*/ 	.byte	0x04, 0x36
        /*1a8a*/ 	.short	(.L_45 - .L_44)
.L_44:
        /*1a8c*/ 	.word	0x00000008
.L_45:


//--------------------- .nv.callgraph             --------------------------
	.section	.nv.callgraph,"",@"SHT_CUDA_CALLGRAPH"
	.align	4
	.sectionentsize	8
	.align		4
        /*0000*/ 	.word	0x00000000
	.align		4
        /*0004*/ 	.word	0xffffffff
	.align		4
        /*0008*/ 	.word	0x00000000
	.align		4
        /*000c*/ 	.word	0xfffffffe
	.align		4
        /*0010*/ 	.word	0x00000000
	.align		4
        /*0014*/ 	.word	0xfffffffd
	.align		4
        /*0018*/ 	.word	0x00000000
	.align		4
        /*001c*/ 	.word	0xfffffffc


//--------------------- .text.matmul_kernel       --------------------------
	.section	.text.matmul_kernel,"ax",@progbits
	.align	128
        .global         matmul_kernel
        .type           matmul_kernel,@function
        .size           matmul_kernel,(.L_x_3 - matmul_kernel)
        .other          matmul_kernel,@"STO_CUDA_ENTRY STV_DEFAULT"
matmul_kernel:
.text.matmul_kernel:
[----:B------:R-:W0:Y:S08]  /*0000*/  LDC R1, c[0x0][0x28] ;  /* 0x00000a00ff017b82 */ /* 0x000e300000000800 */
[----:B------:R-:W1:Y:S01]  /*0010*/  LDC.64 R152, c[0x0][0x228] ;  /* 0x00008a00ff987b82 */ /* 0x000e620000000a00 */
[----:B------:R-:W2:Y:S01]  /*0020*/  S2R R5, SR_CTAID.X ;  /* 0x0000000000057919 */ /* 0x000ea20000002500 */
[----:B0-----:R-:W-:Y:S01]  /*0030*/  VIADD R1, R1, 0xfffff9f0 ;  /* 0xfffff9f001017836 */ /* 0x001fe20000000000 */
[----:B------:R-:W-:Y:S01]  /*0040*/  UMOV UR4, 0x400 ;  /* 0x0000040000047882 */ /* 0x000fe20000000000 */
[----:B------:R-:W-:Y:S01]  /*0050*/  ULDC.64 UR14, c[0x0][0x208] ;  /* 0x00008200000e7ab9 */ /* 0x000fe20000000a00 */
[----:B------:R-:W-:-:S02]  /*0060*/  CS2R R24, SRZ ;  /* 0x0000000000187805 */ /* 0x000fc4000001ff00 */
[----:B------:R-:W-:Y:S02]  /*0070*/  CS2R R26, SRZ ;  /* 0x00000000001a7805 */ /* 0x000fe4000001ff00 */
[----:B------:R-:W-:Y:S01]  /*0080*/  CS2R R28, SRZ ;  /* 0x00000000001c7805 */ /* 0x000fe2000001ff00 */
[----:B------:R-:W0:Y:S01]  /*0090*/  LDC R196, c[0x0][0x230] ;  /* 0x00008c00ffc47b82 */ /* 0x000e220000000800 */
[----:B------:R-:W-:Y:S02]  /*00a0*/  CS2R R30, SRZ ;  /* 0x00000000001e7805 */ /* 0x000fe4000001ff00 */
[----:B------:R-:W-:Y:S02]  /*00b0*/  CS2R R32, SRZ ;  /* 0x0000000000207805 */ /* 0x000fe4000001ff00 */
[----:B------:R-:W-:Y:S02]  /*00c0*/  CS2R R34, SRZ ;  /* 0x0000000000227805 */ /* 0x000fe4000001ff00 */
[----:B------:R-:W-:-:S02]  /*00d0*/  CS2R R36, SRZ ;  /* 0x0000000000247805 */ /* 0x000fc4000001ff00 */
[----:B------:R-:W-:Y:S02]  /*00e0*/  CS2R R38, SRZ ;  /* 0x0000000000267805 */ /* 0x000fe4000001ff00 */
[----:B------:R-:W-:Y:S02]  /*00f0*/  CS2R R40, SRZ ;  /* 0x0000000000287805 */ /* 0x000fe4000001ff00 */
[----:B------:R-:W-:Y:S01]  /*0100*/  CS2R R42, SRZ ;  /* 0x00000000002a7805 */ /* 0x000fe2000001ff00 */
[----:B------:R-:W3:Y:S01]  /*0110*/  S2UR UR12, SR_CgaCtaId ;  /* 0x00000000000c79c3 */ /* 0x000ee20000008800 */
[----:B------:R-:W-:Y:S02]  /*0120*/  CS2R R44, SRZ ;  /* 0x00000000002c7805 */ /* 0x000fe4000001ff00 */
[----:B------:R-:W-:Y:S02]  /*0130*/  CS2R R46, SRZ ;  /* 0x00000000002e7805 */ /* 0x000fe4000001ff00 */
[----:B------:R-:W-:-:S02]  /*0140*/  CS2R R48, SRZ ;  /* 0x0000000000307805 */ /* 0x000fc4000001ff00 */
[----:B------:R-:W-:Y:S02]  /*0150*/  CS2R R50, SRZ ;  /* 0x0000000000327805 */ /* 0x000fe4000001ff00 */
[----:B------:R-:W-:Y:S02]  /*0160*/  CS2R R52, SRZ ;  /* 0x0000000000347805 */ /* 0x000fe4000001ff00 */
[----:B------:R-:W-:Y:S02]  /*0170*/  CS2R R54, SRZ ;  /* 0x0000000000367805 */ /* 0x000fe4000001ff00 */
[----:B------:R-:W-:Y:S01]  /*0180*/  CS2R R56, SRZ ;  /* 0x0000000000387805 */ /* 0x000fe2000001ff00 */
[----:B-1----:R-:W-:Y:S01]  /*0190*/  VIADD R0, R153, 0xff ;  /* 0x000000ff99007836 */ /* 0x002fe20000000000 */
[----:B------:R-:W-:Y:S02]  /*01a0*/  CS2R R58, SRZ ;  /* 0x00000000003a7805 */ /* 0x000fe4000001ff00 */
[----:B------:R-:W-:-:S02]  /*01b0*/  CS2R R60, SRZ ;  /* 0x00000000003c7805 */ /* 0x000fc4000001ff00 */
[----:B------:R-:W-:Y:S02]  /*01c0*/  CS2R R62, SRZ ;  /* 0x00000000003e7805 */ /* 0x000fe4000001ff00 */
[----:B------:R-:W-:Y:S02]  /*01d0*/  CS2R R64, SRZ ;  /* 0x0000000000407805 */ /* 0x000fe4000001ff00 */
[----:B------:R-:W-:Y:S02]  /*01e0*/  SHF.R.S32.HI R3, RZ, 0x1f, R0 ;  /* 0x0000001fff037819 */ /* 0x000fe40000011400 */
[----:B------:R-:W-:Y:S02]  /*01f0*/  CS2R R66, SRZ ;  /* 0x0000000000427805 */ /* 0x000fe4000001ff00 */
[----:B------:R-:W-:Y:S01]  /*0200*/  CS2R R68, SRZ ;  /* 0x0000000000447805 */ /* 0x000fe2000001ff00 */
[----:B0-----:R-:W-:Y:S01]  /*0210*/  VIADD R196, R196, 0x1f ;  /* 0x0000001fc4c47836 */ /* 0x001fe20000000000 */
[----:B------:R-:W-:-:S02]  /*0220*/  LEA.HI R3, R3, R0, RZ, 0x8 ;  /* 0x0000000003037211 */ /* 0x000fc400078f40ff */
[----:B------:R-:W-:Y:S02]  /*0230*/  CS2R R70, SRZ ;  /* 0x0000000000467805 */ /* 0x000fe4000001ff00 */
[----:B--2---:R-:W-:Y:S02]  /*0240*/  IABS R8, R5 ;  /* 0x0000000500087213 */ /* 0x004fe40000000000 */
[----:B------:R-:W-:Y:S02]  /*0250*/  CS2R R72, SRZ ;  /* 0x0000000000487805 */ /* 0x000fe4000001ff00 */
[----:B------:R-:W-:Y:S02]  /*0260*/  SHF.R.S32.HI R4, RZ, 0x8, R3 ;  /* 0x00000008ff047819 */ /* 0x000fe40000011403 */
[----:B------:R-:W-:Y:S02]  /*0270*/  CS2R R74, SRZ ;  /* 0x00000000004a7805 */ /* 0x000fe4000001ff00 */
[----:B------:R-:W-:Y:S01]  /*0280*/  CS2R R76, SRZ ;  /* 0x00000000004c7805 */ /* 0x000fe2000001ff00 */
[----:B---3--:R-:W-:Y:S01]  /*0290*/  ULEA UR12, UR12, UR4, 0x18 ;  /* 0x000000040c0c7291 */ /* 0x008fe2000f8ec03f */
[----:B------:R-:W-:-:S02]  /*02a0*/  IABS R7, R4 ;  /* 0x0000000400077213 */ /* 0x000fc40000000000 */
[----:B------:R-:W-:Y:S02]  /*02b0*/  CS2R R78, SRZ ;  /* 0x00000000004e7805 */ /* 0x000fe4000001ff00 */
[----:B------:R-:W-:Y:S02]  /*02c0*/  IABS R10, R4 ;  /* 0x00000004000a7213 */ /* 0x000fe40000000000 */
[----:B------:R-:W-:Y:S01]  /*02d0*/  CS2R R80, SRZ ;  /* 0x0000000000507805 */ /* 0x000fe2000001ff00 */
[----:B------:R-:W0:Y:S01]  /*02e0*/  I2F.RP R0, R7 ;  /* 0x0000000700007306 */ /* 0x000e220000209400 */
[----:B------:R-:W-:Y:S02]  /*02f0*/  CS2R R82, SRZ ;  /* 0x0000000000527805 */ /* 0x000fe4000001ff00 */
[----:B------:R-:W-:Y:S02]  /*0300*/  CS2R R84, SRZ ;  /* 0x0000000000547805 */ /* 0x000fe4000001ff00 */
[----:B------:R-:W-:-:S02]  /*0310*/  CS2R R86, SRZ ;  /* 0x0000000000567805 */ /* 0x000fc4000001ff00 */
[----:B------:R-:W-:Y:S02]  /*0320*/  CS2R R88, SRZ ;  /* 0x0000000000587805 */ /* 0x000fe4000001ff00 */
[----:B------:R-:W-:Y:S02]  /*0330*/  CS2R R90, SRZ ;  /* 0x00000000005a7805 */ /* 0x000fe4000001ff00 */
[----:B------:R-:W-:Y:S02]  /*0340*/  CS2R R92, SRZ ;  /* 0x00000000005c7805 */ /* 0x000fe4000001ff00 */
[----:B------:R-:W-:Y:S02]  /*0350*/  CS2R R94, SRZ ;  /* 0x00000000005e7805 */ /* 0x000fe4000001ff00 */
[----:B------:R-:W-:Y:S02]  /*0360*/  CS2R R96, SRZ ;  /* 0x0000000000607805 */ /* 0x000fe4000001ff00 */
[----:B------:R-:W-:-:S02]  /*0370*/  CS2R R98, SRZ ;  /* 0x0000000000627805 */ /* 0x000fc4000001ff00 */
[----:B------:R-:W-:Y:S02]  /*0380*/  CS2R R100, SRZ ;  /* 0x0000000000647805 */ /* 0x000fe4000001ff00 */
[----:B------:R-:W-:Y:S02]  /*0390*/  CS2R R102, SRZ ;  /* 0x0000000000667805 */ /* 0x000fe4000001ff00 */
[----:B------:R-:W-:Y:S02]  /*03a0*/  CS2R R104, SRZ ;  /* 0x0000000000687805 */ /* 0x000fe4000001ff00 */
[----:B------:R-:W-:Y:S02]  /*03b0*/  CS2R R106, SRZ ;  /* 0x00000000006a7805 */ /* 0x000fe4000001ff00 */
[----:B------:R-:W-:Y:S01]  /*03c0*/  CS2R R108, SRZ ;  /* 0x00000000006c7805 */ /* 0x000fe2000001ff00 */
[----:B0-----:R-:W0:Y:S01]  /*03d0*/  MUFU.RCP R0, R0 ;  /* 0x0000000000007308 */ /* 0x001e220000001000 */
        /* <DEDUP_REMOVED lines=15> */
[----:B------:R-:W-:Y:S01]  /*04d0*/  CS2R R140, SRZ ;  /* 0x00000000008c7805 */ /* 0x000fe2000001ff00 */
[----:B0-----:R-:W-:Y:S01]  /*04e0*/  VIADD R2, R0, 0xffffffe ;  /* 0x0ffffffe00027836 */ /* 0x001fe20000000000 */
[----:B------:R-:W-:Y:S01]  /*04f0*/  CS2R R142, SRZ ;  /* 0x00000000008e7805 */ /* 0x000fe2000001ff00 */
[----:B------:R-:W-:Y:S01]  /*0500*/  IMAD.MOV R0, RZ, RZ, -R10 ;  /* 0x000000ffff007224 */ /* 0x000fe200078e0a0a */
[----:B------:R-:W-:Y:S01]  /*0510*/  CS2R R144, SRZ ;  /* 0x0000000000907805 */ /* 0x000fe2000001ff00 */
[----:B------:R0:W1:Y:S01]  /*0520*/  F2I.FTZ.U32.TRUNC.NTZ R3, R2 ;  /* 0x0000000200037305 */ /* 0x000062000021f000 */
[----:B------:R-:W-:-:S02]  /*0530*/  CS2R R146, SRZ ;  /* 0x0000000000927805 */ /* 0x000fc4000001ff00 */
[----:B------:R-:W-:Y:S02]  /*0540*/  CS2R R148, SRZ ;  /* 0x0000000000947805 */ /* 0x000fe4000001ff00 */
[----:B------:R-:W-:Y:S01]  /*0550*/  CS2R R150, SRZ ;  /* 0x0000000000967805 */ /* 0x000fe2000001ff00 */
[----:B0-----:R-:W-:Y:S02]  /*0560*/  IMAD.MOV.U32 R2, RZ, RZ, RZ ;  /* 0x000000ffff027224 */ /* 0x001fe400078e00ff */
[----:B-1----:R-:W-:-:S04]  /*0570*/  IMAD.MOV R6, RZ, RZ, -R3 ;  /* 0x000000ffff067224 */ /* 0x002fc800078e0a03 */
[----:B------:R-:W-:Y:S02]  /*0580*/  IMAD R9, R6, R7, RZ ;  /* 0x0000000706097224 */ /* 0x000fe400078e02ff */
[----:B------:R-:W-:Y:S02]  /*0590*/  IMAD.MOV.U32 R6, RZ, RZ, R8 ;  /* 0x000000ffff067224 */ /* 0x000fe400078e0008 */
[----:B------:R-:W-:-:S06]  /*05a0*/  IMAD.HI.U32 R3, R3, R9, R2 ;  /* 0x0000000903037227 */ /* 0x000fcc00078e0002 */
[----:B------:R-:W-:-:S04]  /*05b0*/  IMAD.HI.U32 R3, R3, R6, RZ ;  /* 0x0000000603037227 */ /* 0x000fc800078e00ff */
[----:B------:R-:W-:-:S05]  /*05c0*/  IMAD R0, R3, R0, R6 ;  /* 0x0000000003007224 */ /* 0x000fca00078e0206 */
[----:B------:R-:W-:-:S13]  /*05d0*/  ISETP.GT.U32.AND P1, PT, R7, R0, PT ;  /* 0x000000000700720c */ /* 0x000fda0003f24070 */
[----:B------:R-:W-:Y:S02]  /*05e0*/  @!P1 IMAD.IADD R0, R0, 0x1, -R7 ;  /* 0x0000000100009824 */ /* 0x000fe400078e0a07 */
[----:B------:R-:W-:Y:S01]  /*05f0*/  @!P1 VIADD R3, R3, 0x1 ;  /* 0x0000000103039836 */ /* 0x000fe20000000000 */
[----:B------:R-:W-:Y:S02]  /*0600*/  ISETP.NE.AND P1, PT, R4, RZ, PT ;  /* 0x000000ff0400720c */ /* 0x000fe40003f25270 */
[----:B------:R-:W-:Y:S02]  /*0610*/  ISETP.GE.U32.AND P0, PT, R0, R7, PT ;  /* 0x000000070000720c */ /* 0x000fe40003f06070 */
[----:B------:R-:W-:-:S04]  /*0620*/  LOP3.LUT R0, R5, R4, RZ, 0x3c, !PT ;  /* 0x0000000405007212 */ /* 0x000fc800078e3cff */
[----:B------:R-:W-:Y:S01]  /*0630*/  ISETP.GE.AND P2, PT, R0, RZ, PT ;  /* 0x000000ff0000720c */ /* 0x000fe20003f46270 */
[----:B------:R-:W-:-:S06]  /*0640*/  VIADD R0, R152, 0x7f ;  /* 0x0000007f98007836 */ /* 0x000fcc0000000000 */
[----:B------:R-:W-:-:S04]  /*0650*/  @P0 VIADD R3, R3, 0x1 ;  /* 0x0000000103030836 */ /* 0x000fc80000000000 */
[----:B------:R-:W-:Y:S01]  /*0660*/  IMAD.MOV.U32 R8, RZ, RZ, R3 ;  /* 0x000000ffff087224 */ /* 0x000fe200078e0003 */
[----:B------:R-:W-:-:S03]  /*0670*/  SHF.R.S32.HI R3, RZ, 0x1f, R0 ;  /* 0x0000001fff037819 */ /* 0x000fc60000011400 */
[----:B------:R-:W-:Y:S01]  /*0680*/  @!P2 IMAD.MOV R8, RZ, RZ, -R8 ;  /* 0x000000ffff08a224 */ /* 0x000fe200078e0a08 */
[----:B------:R-:W-:Y:S02]  /*0690*/  LEA.HI R3, R3, R0, RZ, 0x7 ;  /* 0x0000000003037211 */ /* 0x000fe400078f38ff */
[----:B------:R-:W-:-:S04]  /*06a0*/  @!P1 LOP3.LUT R8, RZ, R4, RZ, 0x33, !PT ;  /* 0x00000004ff089212 */ /* 0x000fc800078e33ff */
[----:B------:R-:W-:Y:S01]  /*06b0*/  LEA.HI.SX32 R3, R3, -R8, 0x19 ;  /* 0x8000000803037211 */ /* 0x000fe200078fcaff */
[----:B------:R-:W-:-:S03]  /*06c0*/  IMAD.MOV R6, RZ, RZ, -R8 ;  /* 0x000000ffff067224 */ /* 0x000fc600078e0a08 */
[----:B------:R-:W-:Y:S01]  /*06d0*/  VIMNMX R9, R3, 0x1, PT ;  /* 0x0000000103097848 */ /* 0x000fe20003fe0100 */
[----:B------:R-:W-:-:S03]  /*06e0*/  IMAD R6, R4, R6, R5 ;  /* 0x0000000604067224 */ /* 0x000fc600078e0205 */
[-C--:B------:R-:W-:Y:S02]  /*06f0*/  IABS R7, R9.reuse ;  /* 0x0000000900077213 */ /* 0x080fe40000000000 */
[----:B------:R-:W-:Y:S02]  /*0700*/  IABS R11, R9 ;  /* 0x00000009000b7213 */ /* 0x000fe40000000000 */
[----:B------:R-:W0:Y:S08]  /*0710*/  I2F.RP R0, R7 ;  /* 0x0000000700007306 */ /* 0x000e300000209400 */
[----:B0-----:R-:W0:Y:S02]  /*0720*/  MUFU.RCP R0, R0 ;  /* 0x0000000000007308 */ /* 0x001e240000001000 */
[----:B0-----:R-:W-:-:S02]  /*0730*/  VIADD R2, R0, 0xffffffe ;  /* 0x0ffffffe00027836 */ /* 0x001fc40000000000 */
[----:B------:R-:W-:-:S04]  /*0740*/  IMAD.MOV R0, RZ, RZ, -R11 ;  /* 0x000000ffff007224 */ /* 0x000fc800078e0a0b */
[----:B------:R0:W1:Y:S02]  /*0750*/  F2I.FTZ.U32.TRUNC.NTZ R3, R2 ;  /* 0x0000000200037305 */ /* 0x000064000021f000 */
[----:B0-----:R-:W-:Y:S02]  /*0760*/  IMAD.MOV.U32 R2, RZ, RZ, RZ ;  /* 0x000000ffff027224 */ /* 0x001fe400078e00ff */
[----:B-1----:R-:W-:-:S04]  /*0770*/  IMAD.MOV R10, RZ, RZ, -R3 ;  /* 0x000000ffff0a7224 */ /* 0x002fc800078e0a03 */
[----:B------:R-:W-:Y:S01]  /*0780*/  IMAD.MOV.U32 R4, RZ, RZ, R10 ;  /* 0x000000ffff047224 */ /* 0x000fe200078e000a */
[----:B------:R-:W-:-:S03]  /*0790*/  IABS R10, R6 ;  /* 0x00000006000a7213 */ /* 0x000fc60000000000 */
        /* <DEDUP_REMOVED lines=11> */
[----:B------:R-:W-:-:S07]  /*0850*/  ISETP.GE.AND P2, PT, R0, RZ, PT ;  /* 0x000000ff0000720c */ /* 0x000fce0003f46270 */
[----:B------:R-:W-:Y:S01]  /*0860*/  @P0 VIADD R3, R3, 0x1 ;  /* 0x0000000103030836 */ /* 0x000fe20000000000 */
[----:B------:R-:W-:-:S05]  /*0870*/  ISETP.GE.AND P0, PT, R196, 0x20, PT ;  /* 0x00000020c400780c */ /* 0x000fca0003f06270 */
[----:B------:R-:W-:Y:S01]  /*0880*/  @!P2 IMAD.MOV R3, RZ, RZ, -R3 ;  /* 0x000000ffff03a224 */ /* 0x000fe200078e0a03 */
[----:B------:R-:W-:-:S05]  /*0890*/  @!P1 LOP3.LUT R3, RZ, R9, RZ, 0x33, !PT ;  /* 0x00000009ff039212 */ /* 0x000fca00078e33ff */
[----:B------:R-:W-:Y:S02]  /*08a0*/  IMAD.MOV R0, RZ, RZ, -R3 ;  /* 0x000000ffff007224 */ /* 0x000fe400078e0a03 */
[----:B------:R-:W-:Y:S02]  /*08b0*/  IMAD.SHL.U32 R7, R3, 0x100, RZ ;  /* 0x0000010003077824 */ /* 0x000fe400078e00ff */
[----:B------:R-:W-:-:S04]  /*08c0*/  IMAD R0, R9, R0, R6 ;  /* 0x0000000009007224 */ /* 0x000fc800078e0206 */
[----:B------:R-:W-:Y:S02]  /*08d0*/  IMAD.IADD R2, R8, 0x1, R0 ;  /* 0x0000000108027824 */ /* 0x000fe400078e0200 */
[----:B------:R-:W0:Y:S02]  /*08e0*/  S2R R0, SR_TID.X ;  /* 0x0000000000007919 */ /* 0x000e240000002100 */
[C---:B0-----:R-:W-:Y:S02]  /*08f0*/  LOP3.LUT R12, R0.reuse, 0x7f, RZ, 0xc0, !PT ;  /* 0x0000007f000c7812 */ /* 0x041fe400078ec0ff */
[----:B------:R-:W-:-:S03]  /*0900*/  LOP3.LUT R13, R0, 0x60, RZ, 0xc0, !PT ;  /* 0x00000060000d7812 */ /* 0x000fc600078ec0ff */
[----:B------:R-:W-:-:S05]  /*0910*/  IMAD R21, R2, 0x80, R12 ;  /* 0x0000008002157824 */ /* 0x000fca00078e020c */
[----:B------:R0:W-:Y:S01]  /*0920*/  STL [R1+0x328], R21 ;  /* 0x0003281501007387 */ /* 0x0001e20000100800 */
[----:B------:R-:W-:Y:S05]  /*0930*/  @!P0 BRA `(.L_x_0) ;  /* 0x000000bc00108947 */ /* 0x000fea0003800000 */
[----:B------:R-:W-:Y:S01]  /*0940*/  IABS R15, R152 ;  /* 0x00000098000f7213 */ /* 0x000fe20000000000 */
[----:B------:R-:W-:Y:S01]  /*0950*/  ULDC UR4, c[0x0][0x234] ;  /* 0x00008d0000047ab9 */ /* 0x000fe20000000800 */
[----:B------:R-:W-:Y:S01]  /*0960*/  IABS R2, R153 ;  /* 0x0000009900027213 */ /* 0x000fe20000000000 */
[----:B------:R-:W-:Y:S01]  /*0970*/  USHF.R.U32.HI UR6, URZ, 0x4, UR12 ;  /* 0x000000043f067899 */ /* 0x000fe2000801160c */
[----:B------:R-:W1:Y:S01]  /*0980*/  I2F.RP R6, R15 ;  /* 0x0000000f00067306 */ /* 0x000e620000209400 */
[----:B------:R-:W-:Y:S01]  /*0990*/  IABS R12, R21 ;  /* 0x00000015000c7213 */ /* 0x000fe20000000000 */
[----:B------:R-:W-:Y:S01]  /*09a0*/  ULDC UR7, c[0x0][0x230] ;  /* 0x00008c0000077ab9 */ /* 0x000fe20000000800 */
[----:B------:R-:W-:Y:S02]  /*09b0*/  LEA.HI R56, R13, R7, RZ, 0x1b ;  /* 0x000000070d387211 */ /* 0x000fe400078fd8ff */
[----:B------:R-:W-:Y:S02]  /*09c0*/  CS2R R88, SRZ ;  /* 0x0000000000587805 */ /* 0x000fe4000001ff00 */
[----:B------:R-:W-:-:S02]  /*09d0*/  ISETP.GE.AND P5, PT, R21, RZ, PT ;  /* 0x000000ff1500720c */ /* 0x000fc40003fa6270 */
[----:B------:R-:W-:Y:S02]  /*09e0*/  CS2R R90, SRZ ;  /* 0x00000000005a7805 */ /* 0x000fe4000001ff00 */
[----:B------:R-:W-:Y:S01]  /*09f0*/  CS2R R92, SRZ ;  /* 0x00000000005c7805 */ /* 0x000fe2000001ff00 */
[----:B------:R-:W2:Y:S01]  /*0a00*/  I2F.RP R3, R2 ;  /* 0x0000000200037306 */ /* 0x000ea20000209400 */
[C---:B------:R-:W-:Y:S01]  /*0a10*/  VIADD R16, R56.reuse, 0xf8 ;  /* 0x000000f838107836 */ /* 0x040fe20000000000 */
[----:B------:R-:W-:Y:S01]  /*0a20*/  CS2R R94, SRZ ;  /* 0x00000000005e7805 */ /* 0x000fe2000001ff00 */
[C---:B------:R-:W-:Y:S01]  /*0a30*/  VIADD R17, R56.reuse, 0xf4 ;  /* 0x000000f438117836 */ /* 0x040fe20000000000 */
[----:B------:R-:W-:Y:S01]  /*0a40*/  CS2R R96, SRZ ;  /* 0x0000000000607805 */ /* 0x000fe2000001ff00 */
[C---:B------:R-:W-:Y:S01]  /*0a50*/  VIADD R18, R56.reuse, 0xf0 ;  /* 0x000000f038127836 */ /* 0x040fe20000000000 */
[----:B------:R-:W-:Y:S01]  /*0a60*/  CS2R R98, SRZ ;  /* 0x0000000000627805 */ /* 0x000fe2000001ff00 */
[C---:B------:R-:W-:Y:S01]  /*0a70*/  VIADD R19, R56.reuse, 0xec ;  /* 0x000000ec38137836 */ /* 0x040fe20000000000 */
[----:B-1----:R-:W1:Y:S01]  /*0a80*/  MUFU.RCP R6, R6 ;  /* 0x0000000600067308 */ /* 0x002e620000001000 */
[C---:B------:R-:W-:Y:S01]  /*0a90*/  VIADD R20, R56.reuse, 0xe8 ;  /* 0x000000e838147836 */ /* 0x040fe20000000000 */
[----:B------:R-:W-:Y:S01]  /*0aa0*/  IABS R14, R18 ;  /* 0x00000012000e7213 */ /* 0x000fe20000000000 */
[C---:B------:R-:W-:Y:S01]  /*0ab0*/  VIADD R24, R56.reuse, 0xd0 ;  /* 0x000000d038187836 */ /* 0x040fe20000000000 */
[----:B------:R-:W-:Y:S01]  /*0ac0*/  CS2R R100, SRZ ;  /* 0x0000000000647805 */ /* 0x000fe2000001ff00 */
[C---:B------:R-:W-:Y:S01]  /*0ad0*/  VIADD R30, R56.reuse, 0xc8 ;  /* 0x000000c8381e7836 */ /* 0x040fe20000000000 */
[----:B------:R-:W-:Y:S01]  /*0ae0*/  CS2R R102, SRZ ;  /* 0x0000000000667805 */ /* 0x000fe2000001ff00 */
[C---:B------:R-:W-:Y:S01]  /*0af0*/  VIADD R31, R56.reuse, 0xc4 ;  /* 0x000000c4381f7836 */ /* 0x040fe20000000000 */
[----:B--2---:R-:W2:Y:S01]  /*0b00*/  MUFU.RCP R3, R3 ;  /* 0x0000000300037308 */ /* 0x004ea20000001000 */
[----:B------:R-:W-:Y:S01]  /*0b10*/  IABS R22, R24 ;  /* 0x0000001800167213 */ /* 0x000fe20000000000 */
[----:B------:R-:W-:Y:S01]  /*0b20*/  VIADD R32, R56, 0xc0 ;  /* 0x000000c038207836 */ /* 0x000fe20000000000 */
[----:B------:R-:W-:-:S02]  /*0b30*/  CS2R R104, SRZ ;  /* 0x0000000000687805 */ /* 0x000fc4000001ff00 */
[----:B------:R-:W-:Y:S01]  /*0b40*/  IABS R26, R31 ;  /* 0x0000001f001a7213 */ /* 0x000fe20000000000 */
[C---:B------:R-:W-:Y:S01]  /*0b50*/  VIADD R33, R56.reuse, 0xbc ;  /* 0x000000bc38217836 */ /* 0x040fe20000000000 */
[----:B------:R-:W-:Y:S02]  /*0b60*/  CS2R R106, SRZ ;  /* 0x00000000006a7805 */ /* 0x000fe4000001ff00 */
[----:B------:R-:W-:Y:S01]  /*0b70*/  IABS R28, R32 ;  /* 0x00000020001c7213 */ /* 0x000fe20000000000 */
[----:B------:R-:W-:Y:S01]  /*0b80*/  VIADD R34, R56, 0xb8 ;  /* 0x000000b838227836 */ /* 0x000fe20000000000 */
[----:B------:R-:W-:Y:S01]  /*0b90*/  CS2R R108, SRZ ;  /* 0x00000000006c7805 */ /* 0x000fe2000001ff00 */
[----:B-1----:R-:W-:Y:S01]  /*0ba0*/  VIADD R8, R6, 0xffffffe ;  /* 0x0ffffffe06087836 */ /* 0x002fe20000000000 */
[----:B------:R-:W-:Y:S01]  /*0bb0*/  CS2R R110, SRZ ;  /* 0x00000000006e7805 */ /* 0x000fe2000001ff00 */
[C---:B------:R-:W-:Y:S01]  /*0bc0*/  VIADD R6, R56.reuse, 0xfc ;  /* 0x000000fc38067836 */ /* 0x040fe20000000000 */
[----:B------:R-:W-:Y:S01]  /*0bd0*/  CS2R R112, SRZ ;  /* 0x0000000000707805 */ /* 0x000fe2000001ff00 */
[----:B------:R1:W3:Y:S01]  /*0be0*/  F2I.FTZ.U32.TRUNC.NTZ R9, R8 ;  /* 0x0000000800097305 */ /* 0x0002e2000021f000 */
[----:B------:R-:W-:Y:S01]  /*0bf0*/  VIADD R35, R56, 0xb4 ;  /* 0x000000b438237836 */ /* 0x000fe20000000000 */
[----:B------:R-:W-:Y:S01]  /*0c00*/  CS2R R114, SRZ ;  /* 0x0000000000727805 */ /* 0x000fe2000001ff00 */
[----:B--2---:R-:W-:Y:S01]  /*0c10*/  VIADD R4, R3, 0xffffffe ;  /* 0x0ffffffe03047836 */ /* 0x004fe20000000000 */
[----:B------:R-:W-:Y:S01]  /*0c20*/  ISETP.GE.AND P3, PT, R6, RZ, PT ;  /* 0x000000ff0600720c */ /* 0x000fe20003f66270 */
[C---:B------:R-:W-:Y:S01]  /*0c30*/  VIADD R36, R56.reuse, 0xb0 ;  /* 0x000000b038247836 */ /* 0x040fe20000000000 */
[----:B------:R-:W-:Y:S01]  /*0c40*/  CS2R R116, SRZ ;  /* 0x0000000000747805 */ /* 0x000fe2000001ff00 */
[C---:B------:R-:W-:Y:S01]  /*0c50*/  VIADD R37, R56.reuse, 0xa8 ;  /* 0x000000a838257836 */ /* 0x040fe20000000000 */
[----:B------:R2:W4:Y:S01]  /*0c60*/  F2I.FTZ.U32.TRUNC.NTZ R5, R4 ;  /* 0x0000000400057305 */ /* 0x000522000021f000 */
[----:B-1----:R-:W-:Y:S01]  /*0c70*/  IMAD.MOV.U32 R8, RZ, RZ, RZ ;  /* 0x000000ffff087224 */ /* 0x002fe200078e00ff */
[----:B------:R-:W-:Y:S01]  /*0c80*/  CS2R R118, SRZ ;  /* 0x0000000000767805 */ /* 0x000fe2000001ff00 */
[C---:B------:R-:W-:Y:S01]  /*0c90*/  VIADD R39, R56.reuse, 0x90 ;  /* 0x0000009038277836 */ /* 0x040fe20000000000 */
[----:B------:R-:W-:Y:S01]  /*0ca0*/  CS2R R120, SRZ ;  /* 0x0000000000787805 */ /* 0x000fe2000001ff00 */
[----:B------:R-:W-:Y:S01]  /*0cb0*/  VIADD R41, R56, 0x8c ;  /* 0x0000008c38297836 */ /* 0x000fe20000000000 */
[----:B------:R-:W-:Y:S01]  /*0cc0*/  CS2R R122, SRZ ;  /* 0x00000000007a7805 */ /* 0x000fe2000001ff00 */
[--C-:B---3--:R-:W-:Y:S01]  /*0cd0*/  IMAD.MOV R10, RZ, RZ, -R9.reuse ;  /* 0x000000ffff0a7224 */ /* 0x108fe200078e0a09 */
[----:B------:R-:W-:Y:S01]  /*0ce0*/  CS2R R124, SRZ ;  /* 0x00000000007c7805 */ /* 0x000fe2000001ff00 */
[----:B--2---:R-:W-:Y:S01]  /*0cf0*/  IMAD.MOV.U32 R4, RZ, RZ, RZ ;  /* 0x000000ffff047224 */ /* 0x004fe200078e00ff */
[----:B------:R-:W-:Y:S01]  /*0d00*/  IABS R38, R41 ;  /* 0x0000002900267213 */ /* 0x000fe20000000000 */
[----:B------:R-:W-:Y:S01]  /*0d10*/  IMAD R11, R10, R15, RZ ;  /* 0x0000000f0a0b7224 */ /* 0x000fe200078e02ff */
[----:B------:R-:W-:Y:S01]  /*0d20*/  CS2R R126, SRZ ;  /* 0x00000000007e7805 */ /* 0x000fe2000001ff00 */
[----:B------:R-:W-:Y:S01]  /*0d30*/  IMAD.MOV.U32 R10, RZ, RZ, R12 ;  /* 0x000000ffff0a7224 */ /* 0x000fe200078e000c */
[----:B------:R-:W-:Y:S01]  /*0d40*/  IABS R12, R17 ;  /* 0x00000011000c7213 */ /* 0x000fe20000000000 */
[----:B------:R-:W-:Y:S01]  /*0d50*/  IMAD.HI.U32 R9, R9, R11, R8 ;  /* 0x0000000b09097227 */ /* 0x000fe200078e0008 */
[----:B------:R-:W-:-:S02]  /*0d60*/  IABS R8, R6 ;  /* 0x0000000600087213 */ /* 0x000fc40000000000 */
[----:B------:R-:W-:Y:S02]  /*0d70*/  CS2R R128, SRZ ;  /* 0x0000000000807805 */ /* 0x000fe4000001ff00 */
[----:B------:R-:W-:Y:S01]  /*0d80*/  CS2R R130, SRZ ;  /* 0x0000000000827805 */ /* 0x000fe2000001ff00 */
[----:B----4-:R-:W-:Y:S01]  /*0d90*/  IMAD.MOV R3, RZ, RZ, -R5 ;  /* 0x000000ffff037224 */ /* 0x010fe200078e0a05 */
[----:B------:R-:W-:Y:S01]  /*0da0*/  CS2R R132, SRZ ;  /* 0x0000000000847805 */ /* 0x000fe2000001ff00 */
[----:B------:R-:W-:Y:S01]  /*0db0*/  IMAD.HI.U32 R9, R9, R10, RZ ;  /* 0x0000000a09097227 */ /* 0x000fe200078e00ff */
[----:B------:R-:W-:Y:S02]  /*0dc0*/  CS2R R134, SRZ ;  /* 0x0000000000867805 */ /* 0x000fe4000001ff00 */
[----:B------:R-:W-:Y:S02]  /*0dd0*/  CS2R R136, SRZ ;  /* 0x0000000000887805 */ /* 0x000fe4000001ff00 */
[----:B------:R-:W-:Y:S01]  /*0de0*/  CS2R R138, SRZ ;  /* 0x00000000008a7805 */ /* 0x000fe2000001ff00 */
[----:B------:R-:W-:Y:S01]  /*0df0*/  IMAD.MOV R9, RZ, RZ, -R9 ;  /* 0x000000ffff097224 */ /* 0x000fe200078e0a09 */
[----:B------:R-:W-:Y:S01]  /*0e00*/  CS2R R140, SRZ ;  /* 0x00000000008c7805 */ /* 0x000fe2000001ff00 */
[----:B------:R-:W-:Y:S01]  /*0e10*/  IMAD R3, R3, R2, RZ ;  /* 0x0000000203037224 */ /* 0x000fe200078e02ff */
[----:B------:R-:W-:Y:S01]  /*0e20*/  CS2R R142, SRZ ;  /* 0x00000000008e7805 */ /* 0x000fe2000001ff00 */
[----:B------:R-:W-:Y:S01]  /*0e30*/  IMAD R10, R15, R9, R10 ;  /* 0x000000090f0a7224 */ /* 0x000fe200078e020a */
[----:B------:R-:W-:Y:S01]  /*0e40*/  IABS R9, R16 ;  /* 0x0000001000097213 */ /* 0x000fe20000000000 */
[----:B------:R-:W-:Y:S01]  /*0e50*/  IMAD.HI.U32 R5, R5, R3, R4 ;  /* 0x0000000305057227 */ /* 0x000fe200078e0004 */
[----:B------:R-:W-:-:S02]  /*0e60*/  CS2R R144, SRZ ;  /* 0x0000000000907805 */ /* 0x000fc4000001ff00 */
[----:B------:R-:W-:Y:S02]  /*0e70*/  CS2R R146, SRZ ;  /* 0x0000000000927805 */ /* 0x000fe4000001ff00 */
[----:B------:R-:W-:Y:S01]  /*0e80*/  ISETP.GT.U32.AND P0, PT, R15, R10, PT ;  /* 0x0000000a0f00720c */ /* 0x000fe20003f04070 */
[----:B------:R-:W-:Y:S01]  /*0e90*/  VIADD R43, R56, 0x88 ;  /* 0x00000088382b7836 */ /* 0x000fe20000000000 */
[----:B------:R-:W-:Y:S01]  /*0ea0*/  CS2R R148, SRZ ;  /* 0x0000000000947805 */ /* 0x000fe2000001ff00 */
[C---:B------:R-:W-:Y:S01]  /*0eb0*/  IMAD.HI.U32 R3, R5.reuse, R8, RZ ;  /* 0x0000000805037227 */ /* 0x040fe200078e00ff */
[----:B------:R-:W-:Y:S01]  /*0ec0*/  CS2R R150, SRZ ;  /* 0x0000000000967805 */ /* 0x000fe2000001ff00 */
[----:B------:R-:W-:Y:S01]  /*0ed0*/  UMOV UR10, 0xfffffffe ;  /* 0xfffffffe000a7882 */ /* 0x000fe20000000000 */
[----:B------:R-:W-:Y:S01]  /*0ee0*/  UMOV UR11, 0x7fffffdf ;  /* 0x7fffffdf000b7882 */ /* 0x000fe20000000000 */
[----:B------:R-:W-:Y:S02]  /*0ef0*/  IMAD.MOV R3, RZ, RZ, -R3 ;  /* 0x000000ffff037224 */ /* 0x000fe400078e0a03 */
[----:B------:R-:W-:-:S04]  /*0f00*/  IMAD.HI.U32 R4, R5, R9, RZ ;  /* 0x0000000905047227 */ /* 0x000fc800078e00ff */
[----:B------:R-:W-:Y:S02]  /*0f10*/  IMAD R3, R2, R3, R8 ;  /* 0x0000000302037224 */ /* 0x000fe400078e0208 */
[----:B------:R-:W-:Y:S01]  /*0f20*/  @!P0 IMAD.IADD R10, R10, 0x1, -R15 ;  /* 0x000000010a0a8824 */ /* 0x000fe200078e0a0f */
[----:B------:R-:W-:Y:S01]  /*0f30*/  ISETP.NE.AND P0, PT, R152, RZ, PT ;  /* 0x000000ff9800720c */ /* 0x000fe20003f05270 */
[----:B------:R-:W-:Y:S01]  /*0f40*/  IMAD.HI.U32 R6, R5, R12, RZ ;  /* 0x0000000c05067227 */ /* 0x000fe200078e00ff */
[----:B------:R-:W-:Y:S02]  /*0f50*/  ISETP.GT.U32.AND P2, PT, R2, R3, PT ;  /* 0x000000030200720c */ /* 0x000fe40003f44070 */
[----:B------:R-:W-:Y:S01]  /*0f60*/  ISETP.GT.U32.AND P1, PT, R15, R10, PT ;  /* 0x0000000a0f00720c */ /* 0x000fe20003f24070 */
[----:B------:R-:W-:Y:S02]  /*0f70*/  IMAD.MOV R11, RZ, RZ, -R4 ;  /* 0x000000ffff0b7224 */ /* 0x000fe400078e0a04 */
[----:B------:R-:W-:-:S02]  /*0f80*/  IMAD.MOV R13, RZ, RZ, -R6 ;  /* 0x000000ffff0d7224 */ /* 0x000fc400078e0a06 */
[C---:B------:R-:W-:Y:S02]  /*0f90*/  IMAD R6, R2.reuse, R11, R9 ;  /* 0x0000000b02067224 */ /* 0x040fe400078e0209 */
[----:B------:R-:W-:Y:S01]  /*0fa0*/  IMAD R8, R2, R13, R12 ;  /* 0x0000000d02087224 */ /* 0x000fe200078e020c */
[----:B------:R-:W-:Y:S01]  /*0fb0*/  IABS R12, R19 ;  /* 0x00000013000c7213 */ /* 0x000fe20000000000 */
[----:B------:R-:W-:-:S03]  /*0fc0*/  IMAD.HI.U32 R4, R5, R14, RZ ;  /* 0x0000000e05047227 */ /* 0x000fc600078e00ff */
[----:B------:R-:W-:Y:S01]  /*0fd0*/  ISETP.GT.U32.AND P4, PT, R2, R8, PT ;  /* 0x000000080200720c */ /* 0x000fe20003f84070 */
[----:B------:R-:W-:Y:S02]  /*0fe0*/  @!P2 IMAD.IADD R3, R3, 0x1, -R2 ;  /* 0x000000010303a824 */ /* 0x000fe400078e0a02 */
[----:B------:R-:W-:Y:S01]  /*0ff0*/  @!P1 IMAD.IADD R10, R10, 0x1, -R15 ;  /* 0x000000010a0a9824 */ /* 0x000fe200078e0a0f */
[C---:B------:R-:W-:Y:S01]  /*1000*/  ISETP.GT.U32.AND P1, PT, R2.reuse, R6, PT ;  /* 0x000000060200720c */ /* 0x040fe20003f24070 */
[----:B------:R-:W-:Y:S01]  /*1010*/  IMAD.MOV R9, RZ, RZ, -R4 ;  /* 0x000000ffff097224 */ /* 0x000fe200078e0a04 */
[----:B------:R-:W-:Y:S01]  /*1020*/  ISETP.GT.U32.AND P6, PT, R2, R3, PT ;  /* 0x000000030200720c */ /* 0x000fe20003fc4070 */
[----:B------:R-:W-:Y:S02]  /*1030*/  IMAD.MOV.U32 R4, RZ, RZ, R10 ;  /* 0x000000ffff047224 */ /* 0x000fe400078e000a */
[----:B------:R-:W-:-:S04]  /*1040*/  IMAD.HI.U32 R10, R5, R12, RZ ;  /* 0x0000000c050a7227 */ /* 0x000fc800078e00ff */
[----:B------:R-:W-:Y:S02]  /*1050*/  IMAD.MOV R13, RZ, RZ, -R10 ;  /* 0x000000ffff0d7224 */ /* 0x000fe400078e0a0a */
[----:B------:R-:W-:Y:S01]  /*1060*/  IMAD R9, R2, R9, R14 ;  /* 0x0000000902097224 */ /* 0x000fe200078e020e */
[----:B------:R-:W-:Y:S01]  /*1070*/  IABS R14, R20 ;  /* 0x00000014000e7213 */ /* 0x000fe20000000000 */
[--C-:B------:R-:W-:Y:S01]  /*1080*/  @!P1 IMAD.IADD R6, R6, 0x1, -R2.reuse ;  /* 0x0000000106069824 */ /* 0x100fe200078e0a02 */
[----:B------:R-:W-:Y:S01]  /*1090*/  ISETP.GE.AND P1, PT, R18, RZ, PT ;  /* 0x000000ff1200720c */ /* 0x000fe20003f26270 */
[----:B------:R-:W-:Y:S01]  /*10a0*/  @!P4 IMAD.IADD R8, R8, 0x1, -R2 ;  /* 0x000000010808c824 */ /* 0x000fe200078e0a02 */
[C---:B------:R-:W-:Y:S01]  /*10b0*/  ISETP.GT.U32.AND P2, PT, R2.reuse, R9, PT ;  /* 0x000000090200720c */ /* 0x040fe20003f44070 */
[C---:B------:R-:W-:Y:S01]  /*10c0*/  IMAD R10, R2.reuse, R13, R12 ;  /* 0x0000000d020a7224 */ /* 0x040fe200078e020c */
[C---:B------:R-:W-:Y:S01]  /*10d0*/  ISETP.GT.U32.AND P4, PT, R2.reuse, R6, PT ;  /* 0x000000060200720c */ /* 0x040fe20003f84070 */
[----:B------:R-:W-:Y:S01]  /*10e0*/  @!P6 IMAD.IADD R3, R3, 0x1, -R2 ;  /* 0x000000010303e824 */ /* 0x000fe200078e0a02 */
[----:B------:R-:W-:Y:S01]  /*10f0*/  ISETP.GT.U32.AND P6, PT, R2, R8, PT ;  /* 0x000000080200720c */ /* 0x000fe20003fc4070 */
[----:B------:R-:W-:-:S04]  /*1100*/  IMAD.HI.U32 R11, R5, R14, RZ ;  /* 0x0000000e050b7227 */ /* 0x000fc800078e00ff */
[----:B------:R-:W-:Y:S01]  /*1110*/  @!P3 IMAD.MOV R3, RZ, RZ, -R3 ;  /* 0x000000ffff03b224 */ /* 0x000fe200078e0a03 */
[----:B------:R-:W-:Y:S01]  /*1120*/  ISETP.GT.U32.AND P3, PT, R2, R10, PT ;  /* 0x0000000a0200720c */ /* 0x000fe20003f64070 */
[----:B------:R-:W-:Y:S01]  /*1130*/  @!P5 IMAD.MOV R4, RZ, RZ, -R4 ;  /* 0x000000ffff04d224 */ /* 0x000fe200078e0a04 */
[----:B------:R-:W-:Y:S01]  /*1140*/  ISETP.GE.AND P5, PT, R16, RZ, PT ;  /* 0x000000ff1000720c */ /* 0x000fe20003fa6270 */
[----:B------:R-:W-:Y:S01]  /*1150*/  IMAD.MOV R11, RZ, RZ, -R11 ;  /* 0x000000ffff0b7224 */ /* 0x000fe200078e0a0b */
[----:B------:R-:W-:Y:S01]  /*1160*/  @!P0 LOP3.LUT R4, RZ, R152, RZ, 0x33, !PT ;  /* 0x00000098ff048212 */ /* 0x000fe200078e33ff */
[----:B------:R-:W-:Y:S01]  /*1170*/  VIADD R15, R56, 0xe4 ;  /* 0x000000e4380f7836 */ /* 0x000fe20000000000 */
[----:B------:R-:W-:Y:S01]  /*1180*/  ISETP.GE.AND P0, PT, R17, RZ, PT ;  /* 0x000000ff1100720c */ /* 0x000fe20003f06270 */
[----:B------:R-:W-:Y:S02]  /*1190*/  IMAD R11, R2, R11, R14 ;  /* 0x0000000b020b7224 */ /* 0x000fe400078e020e */
[--C-:B------:R-:W-:Y:S01]  /*11a0*/  @!P4 IMAD.IADD R6, R6, 0x1, -R2.reuse ;  /* 0x000000010606c824 */ /* 0x100fe200078e0a02 */
[----:B------:R-:W-:Y:S01]  /*11b0*/  IABS R14, R15 ;  /* 0x0000000f000e7213 */ /* 0x000fe20000000000 */
[--C-:B------:R-:W-:Y:S01]  /*11c0*/  @!P6 IMAD.IADD R8, R8, 0x1, -R2.reuse ;  /* 0x000000010808e824 */ /* 0x100fe200078e0a02 */
[----:B------:R-:W-:Y:S01]  /*11d0*/  ISETP.GE.AND P4, PT, R19, RZ, PT ;  /* 0x000000ff1300720c */ /* 0x000fe20003f86270 */
[----:B------:R-:W-:Y:S01]  /*11e0*/  VIADD R19, R56, 0xdc ;  /* 0x000000dc38137836 */ /* 0x000fe20000000000 */
[----:B------:R-:W-:Y:S01]  /*11f0*/  ISETP.GT.U32.AND P6, PT, R2, R11, PT ;  /* 0x0000000b0200720c */ /* 0x000fe20003fc4070 */
[----:B------:R-:W-:Y:S01]  /*1200*/  @!P3 IMAD.IADD R10, R10, 0x1, -R2 ;  /* 0x000000010a0ab824 */ /* 0x000fe200078e0a02 */
[----:B------:R-:W-:Y:S01]  /*1210*/  ISETP.GE.AND P3, PT, R15, RZ, PT ;  /* 0x000000ff0f00720c */ /* 0x000fe20003f66270 */
[----:B------:R-:W-:Y:S01]  /*1220*/  IMAD.HI.U32 R12, R5, R14, RZ ;  /* 0x0000000e050c7227 */ /* 0x000fe200078e00ff */
[----:B------:R-:W-:-:S03]  /*1230*/  IABS R17, R19 ;  /* 0x0000001300117213 */ /* 0x000fc60000000000 */
[----:B------:R-:W-:Y:S01]  /*1240*/  @!P5 IMAD.MOV R6, RZ, RZ, -R6 ;  /* 0x000000ffff06d224 */ /* 0x000fe200078e0a06 */
[C---:B------:R-:W-:Y:S01]  /*1250*/  ISETP.GT.U32.AND P5, PT, R2.reuse, R10, PT ;  /* 0x0000000a0200720c */ /* 0x040fe20003fa4070 */
[----:B------:R-:W-:Y:S02]  /*1260*/  IMAD.MOV R15, RZ, RZ, -R12 ;  /* 0x000000ffff0f7224 */ /* 0x000fe400078e0a0c */
[----:B------:R-:W-:Y:S02]  /*1270*/  @!P2 IMAD.IADD R9, R9, 0x1, -R2 ;  /* 0x000000010909a824 */ /* 0x000fe400078e0a02 */
[C---:B------:R-:W-:Y:S02]  /*1280*/  IMAD R12, R2.reuse, R15, R14 ;  /* 0x0000000f020c7224 */ /* 0x040fe400078e020e */
[----:B------:R-:W-:Y:S01]  /*1290*/  IMAD.HI.U32 R14, R5, R17, RZ ;  /* 0x00000011050e7227 */ /* 0x000fe200078e00ff */
[----:B------:R-:W-:-:S03]  /*12a0*/  ISETP.GT.U32.AND P2, PT, R2, R9, PT ;  /* 0x000000090200720c */ /* 0x000fc60003f44070 */
[----:B------:R-:W-:Y:S02]  /*12b0*/  @!P6 IMAD.IADD R11, R11, 0x1, -R2 ;  /* 0x000000010b0be824 */ /* 0x000fe400078e0a02 */
[----:B------:R-:W-:Y:S02]  /*12c0*/  VIADD R18, R56, 0xe0 ;  /* 0x000000e038127836 */ /* 0x000fe40000000000 */
[----:B------:R-:W-:Y:S01]  /*12d0*/  IMAD.MOV R14, RZ, RZ, -R14 ;  /* 0x000000ffff0e7224 */ /* 0x000fe200078e0a0e */
[----:B------:R-:W-:Y:S01]  /*12e0*/  ISETP.GT.U32.AND P6, PT, R2, R11, PT ;  /* 0x0000000b0200720c */ /* 0x000fe20003fc4070 */
[----:B------:R-:W-:Y:S01]  /*12f0*/  @!P5 IMAD.IADD R10, R10, 0x1, -R2 ;  /* 0x000000010a0ad824 */ /* 0x000fe200078e0a02 */
[----:B------:R-:W-:Y:S01]  /*1300*/  IABS R16, R18 ;  /* 0x0000001200107213 */ /* 0x000fe20000000000 */
[----:B------:R-:W-:Y:S02]  /*1310*/  IMAD R15, R2, R14, R17 ;  /* 0x0000000e020f7224 */ /* 0x000fe400078e0211 */
[----:B------:R-:W-:-:S02]  /*1320*/  @!P4 IMAD.MOV R10, RZ, RZ, -R10 ;  /* 0x000000ffff0ac224 */ /* 0x000fc400078e0a0a */
[----:B------:R-:W-:Y:S01]  /*1330*/  IMAD.HI.U32 R13, R5, R16, RZ ;  /* 0x00000010050d7227 */ /* 0x000fe200078e00ff */
[----:B------:R-:W-:-:S03]  /*1340*/  ISETP.GT.U32.AND P4, PT, R2, R15, PT ;  /* 0x0000000f0200720c */ /* 0x000fc60003f84070 */
[----:B------:R-:W-:Y:S01]  /*1350*/  @!P2 IMAD.IADD R9, R9, 0x1, -R2 ;  /* 0x000000010909a824 */ /* 0x000fe200078e0a02 */
[----:B------:R-:W-:Y:S01]  /*1360*/  ISETP.GE.AND P2, PT, R20, RZ, PT ;  /* 0x000000ff1400720c */ /* 0x000fe20003f46270 */
[----:B------:R-:W-:Y:S01]  /*1370*/  @!P0 IMAD.MOV R8, RZ, RZ, -R8 ;  /* 0x000000ffff088224 */ /* 0x000fe200078e0a08 */
[C---:B------:R-:W-:Y:S01]  /*1380*/  ISETP.GT.U32.AND P0, PT, R2.reuse, R12, PT ;  /* 0x0000000c0200720c */ /* 0x040fe20003f04070 */
[----:B------:R-:W-:Y:S02]  /*1390*/  IMAD.MOV R13, RZ, RZ, -R13 ;  /* 0x000000ffff0d7224 */ /* 0x000fe400078e0a0d */
[----:B------:R-:W-:Y:S01]  /*13a0*/  @!P6 IMAD.IADD R11, R11, 0x1, -R2 ;  /* 0x000000010b0be824 */ /* 0x000fe200078e0a02 */
[----:B------:R-:W-:Y:S01]  /*13b0*/  ISETP.GE.AND P6, PT, R19, RZ, PT ;  /* 0x000000ff1300720c */ /* 0x000fe20003fc6270 */
[----:B------:R-:W-:Y:S02]  /*13c0*/  IMAD R13, R2, R13, R16 ;  /* 0x0000000d020d7224 */ /* 0x000fe400078e0210 */
[----:B------:R-:W-:-:S02]  /*13d0*/  VIADD R19, R56, 0xd4 ;  /* 0x000000d438137836 */ /* 0x000fc40000000000 */
[----:B------:R-:W-:Y:S01]  /*13e0*/  VIADD R16, R56, 0xd8 ;  /* 0x000000d838107836 */ /* 0x000fe20000000000 */
[----:B------:R-:W-:Y:S01]  /*13f0*/  ISETP.GT.U32.AND P5, PT, R2, R13, PT ;  /* 0x0000000d0200720c */ /* 0x000fe20003fa4070 */
[--C-:B------:R-:W-:Y:S01]  /*1400*/  @!P4 IMAD.IADD R15, R15, 0x1, -R2.reuse ;  /* 0x000000010f0fc824 */ /* 0x100fe200078e0a02 */
[----:B------:R-:W-:Y:S01]  /*1410*/  IABS R20, R19 ;  /* 0x0000001300147213 */ /* 0x000fe20000000000 */
[----:B------:R-:W-:Y:S01]  /*1420*/  @!P1 IMAD.MOV R9, RZ, RZ, -R9 ;  /* 0x000000ffff099224 */ /* 0x000fe200078e0a09 */
[----:B------:R-:W-:Y:S01]  /*1430*/  ISETP.GE.AND P1, PT, R18, RZ, PT ;  /* 0x000000ff1200720c */ /* 0x000fe20003f26270 */
[----:B------:R-:W-:Y:S01]  /*1440*/  @!P0 IMAD.IADD R12, R12, 0x1, -R2 ;  /* 0x000000010c0c8824 */ /* 0x000fe200078e0a02 */
[----:B------:R-:W-:Y:S01]  /*1450*/  IABS R18, R16 ;  /* 0x0000001000127213 */ /* 0x000fe20000000000 */
[----:B------:R-:W-:Y:S01]  /*1460*/  @!P2 IMAD.MOV R11, RZ, RZ, -R11 ;  /* 0x000000ffff0ba224 */ /* 0x000fe200078e0a0b */
[----:B------:R-:W-:Y:S01]  /*1470*/  ISETP.GE.AND P2, PT, R16, RZ, PT ;  /* 0x000000ff1000720c */ /* 0x000fe20003f46270 */
[----:B------:R-:W-:Y:S01]  /*1480*/  IMAD.HI.U32 R16, R5, R20, RZ ;  /* 0x0000001405107227 */ /* 0x000fe200078e00ff */
[----:B------:R-:W-:-:S02]  /*1490*/  ISETP.GT.U32.AND P4, PT, R2, R15, PT ;  /* 0x0000000f0200720c */ /* 0x000fc40003f84070 */
[----:B------:R-:W-:Y:S01]  /*14a0*/  ISETP.GT.U32.AND P0, PT, R2, R12, PT ;  /* 0x0000000c0200720c */ /* 0x000fe20003f04070 */
[----:B------:R-:W-:-:S04]  /*14b0*/  IMAD.HI.U32 R17, R5, R22, RZ ;  /* 0x0000001605117227 */ /* 0x000fc800078e00ff */
[----:B0-----:R-:W-:Y:S02]  /*14c0*/  IMAD.MOV R21, RZ, RZ, -R16 ;  /* 0x000000ffff157224 */ /* 0x001fe400078e0a10 */
[----:B------:R-:W-:Y:S02]  /*14d0*/  @!P5 IMAD.IADD R13, R13, 0x1, -R2 ;  /* 0x000000010d0dd824 */ /* 0x000fe400078e0a02 */
[----:B------:R-:W-:Y:S02]  /*14e0*/  IMAD.MOV R23, RZ, RZ, -R17 ;  /* 0x000000ffff177224 */ /* 0x000fe400078e0a11 */
[C---:B------:R-:W-:Y:S01]  /*14f0*/  IMAD R17, R2.reuse, R21, R20 ;  /* 0x0000001502117224 */ /* 0x040fe200078e0214 */
[C---:B------:R-:W-:Y:S01]  /*1500*/  ISETP.GT.U32.AND P5, PT, R2.reuse, R13, PT ;  /* 0x0000000d0200720c */ /* 0x040fe20003fa4070 */
[----:B------:R-:W-:Y:S02]  /*1510*/  @!P4 IMAD.IADD R15, R15, 0x1, -R2 ;  /* 0x000000010f0fc824 */ /* 0x000fe400078e0a02 */
[----:B------:R-:W-:Y:S01]  /*1520*/  IMAD.HI.U32 R14, R5, R18, RZ ;  /* 0x00000012050e7227 */ /* 0x000fe200078e00ff */
[----:B------:R-:W-:-:S03]  /*1530*/  ISETP.GT.U32.AND P4, PT, R2, R17, PT ;  /* 0x000000110200720c */ /* 0x000fc60003f84070 */
[----:B------:R-:W-:Y:S01]  /*1540*/  @!P0 IMAD.IADD R12, R12, 0x1, -R2 ;  /* 0x000000010c0c8824 */ /* 0x000fe200078e0a02 */
[----:B------:R-:W-:Y:S01]  /*1550*/  ISETP.GE.AND P0, PT, R19, RZ, PT ;  /* 0x000000ff1300720c */ /* 0x000fe20003f06270 */
[----:B------:R-:W-:Y:S02]  /*1560*/  IMAD.MOV R19, RZ, RZ, -R14 ;  /* 0x000000ffff137224 */ /* 0x000fe400078e0a0e */
[----:B------:R-:W-:Y:S02]  /*1570*/  VIADD R14, R56, 0xcc ;  /* 0x000000cc380e7836 */ /* 0x000fe40000000000 */
[----:B------:R-:W-:Y:S02]  /*1580*/  IMAD R16, R2, R19, R18 ;  /* 0x0000001302107224 */ /* 0x000fe400078e0212 */
[----:B------:R-:W-:Y:S01]  /*1590*/  @!P5 IMAD.IADD R13, R13, 0x1, -R2 ;  /* 0x000000010d0dd824 */ /* 0x000fe200078e0a02 */
[----:B------:R-:W-:Y:S01]  /*15a0*/  ISETP.GE.AND P5, PT, R24, RZ, PT ;  /* 0x000000ff1800720c */ /* 0x000fe20003fa6270 */
[C---:B------:R-:W-:Y:S01]  /*15b0*/  IMAD R18, R2.reuse, R23, R22 ;  /* 0x0000001702127224 */ /* 0x040fe200078e0216 */
[----:B------:R-:W-:Y:S01]  /*15c0*/  IABS R22, R14 ;  /* 0x0000000e00167213 */ /* 0x000fe20000000000 */
[----:B------:R-:W-:Y:S01]  /*15d0*/  @!P3 IMAD.MOV R12, RZ, RZ, -R12 ;  /* 0x000000ffff0cb224 */ /* 0x000fe200078e0a0c */
[----:B------:R-:W-:Y:S01]  /*15e0*/  ISETP.GT.U32.AND P3, PT, R2, R16, PT ;  /* 0x000000100200720c */ /* 0x000fe20003f64070 */
[----:B------:R-:W-:Y:S01]  /*15f0*/  @!P4 IMAD.IADD R17, R17, 0x1, -R2 ;  /* 0x000000011111c824 */ /* 0x000fe200078e0a02 */
[----:B------:R-:W-:Y:S01]  /*1600*/  IABS R24, R30 ;  /* 0x0000001e00187213 */ /* 0x000fe20000000000 */
[----:B------:R-:W-:Y:S01]  /*1610*/  @!P1 IMAD.MOV R13, RZ, RZ, -R13 ;  /* 0x000000ffff0d9224 */ /* 0x000fe200078e0a0d */
[----:B------:R-:W-:Y:S01]  /*1620*/  ISETP.GE.AND P1, PT, R14, RZ, PT ;  /* 0x000000ff0e00720c */ /* 0x000fe20003f26270 */
[----:B------:R-:W-:Y:S01]  /*1630*/  @!P6 IMAD.MOV R15, RZ, RZ, -R15 ;  /* 0x000000ffff0fe224 */ /* 0x000fe200078e0a0f */
[C---:B------:R-:W-:Y:S01]  /*1640*/  ISETP.GT.U32.AND P4, PT, R2.reuse, R17, PT ;  /* 0x000000110200720c */ /* 0x040fe20003f84070 */
[----:B------:R-:W-:Y:S01]  /*1650*/  IMAD.HI.U32 R14, R5, R22, RZ ;  /* 0x00000016050e7227 */ /* 0x000fe200078e00ff */
[----:B------:R-:W-:-:S03]  /*1660*/  ISETP.GT.U32.AND P6, PT, R2, R18, PT ;  /* 0x000000120200720c */ /* 0x000fc60003fc4070 */
[----:B------:R-:W-:-:S04]  /*1670*/  IMAD.HI.U32 R19, R5, R24, RZ ;  /* 0x0000001805137227 */ /* 0x000fc800078e00ff */
[----:B------:R-:W-:-:S04]  /*1680*/  IMAD.HI.U32 R20, R5, R26, RZ ;  /* 0x0000001a05147227 */ /* 0x000fc800078e00ff */
[----:B------:R-:W-:Y:S02]  /*1690*/  IMAD.MOV R23, RZ, RZ, -R14 ;  /* 0x000000ffff177224 */ /* 0x000fe400078e0a0e */
[----:B------:R-:W-:Y:S02]  /*16a0*/  IMAD.MOV R25, RZ, RZ, -R19 ;  /* 0x000000ffff197224 */ /* 0x000fe400078e0a13 */
[----:B------:R-:W-:Y:S02]  /*16b0*/  IMAD.MOV R27, RZ, RZ, -R20 ;  /* 0x000000ffff1b7224 */ /* 0x000fe400078e0a14 */
[----:B------:R-:W-:Y:S02]  /*16c0*/  @!P3 IMAD.IADD R16, R16, 0x1, -R2 ;  /* 0x000000011010b824 */ /* 0x000fe400078e0a02 */
[C---:B------:R-:W-:Y:S02]  /*16d0*/  IMAD R19, R2.reuse, R23, R22 ;  /* 0x0000001702137224 */ /* 0x040fe400078e0216 */
[C---:B------:R-:W-:Y:S01]  /*16e0*/  IMAD R20, R2.reuse, R25, R24 ;  /* 0x0000001902147224 */ /* 0x040fe200078e0218 */
[C---:B------:R-:W-:Y:S01]  /*16f0*/  ISETP.GT.U32.AND P3, PT, R2.reuse, R16, PT ;  /* 0x000000100200720c */ /* 0x040fe20003f64070 */
[--C-:B------:R-:W-:Y:S01]  /*1700*/  @!P4 IMAD.IADD R17, R17, 0x1, -R2.reuse ;  /* 0x000000011111c824 */ /* 0x100fe200078e0a02 */
[----:B------:R-:W-:Y:S01]  /*1710*/  ISETP.GT.U32.AND P4, PT, R2, R19, PT ;  /* 0x000000130200720c */ /* 0x000fe20003f84070 */
[----:B------:R-:W-:Y:S01]  /*1720*/  @!P6 IMAD.IADD R18, R18, 0x1, -R2 ;  /* 0x000000011212e824 */ /* 0x000fe200078e0a02 */
[----:B------:R-:W-:Y:S01]  /*1730*/  ISETP.GT.U32.AND P6, PT, R2, R20, PT ;  /* 0x000000140200720c */ /* 0x000fe20003fc4070 */
[----:B------:R-:W-:Y:S01]  /*1740*/  IMAD.HI.U32 R21, R5, R28, RZ ;  /* 0x0000001c05157227 */ /* 0x000fe200078e00ff */
[----:B------:R-:W-:-:S03]  /*1750*/  IABS R24, R33 ;  /* 0x0000002100187213 */ /* 0x000fc60000000000 */
[----:B------:R-:W-:Y:S02]  /*1760*/  IMAD.MOV R29, RZ, RZ, -R21 ;  /* 0x000000ffff1d7224 */ /* 0x000fe400078e0a15 */
[----:B------:R-:W-:Y:S01]  /*1770*/  IMAD R21, R2, R27, R26 ;  /* 0x0000001b02157224 */ /* 0x000fe200078e021a */
[----:B------:R-:W-:Y:S01]  /*1780*/  IABS R26, R34 ;  /* 0x00000022001a7213 */ /* 0x000fe20000000000 */
[--C-:B------:R-:W-:Y:S01]  /*1790*/  @!P3 IMAD.IADD R16, R16, 0x1, -R2.reuse ;  /* 0x000000011010b824 */ /* 0x100fe200078e0a02 */
[----:B------:R-:W-:Y:S01]  /*17a0*/  ISETP.GE.AND P3, PT, R30, RZ, PT ;  /* 0x000000ff1e00720c */ /* 0x000fe20003f66270 */
[--C-:B------:R-:W-:Y:S01]  /*17b0*/  @!P4 IMAD.IADD R19, R19, 0x1, -R2.reuse ;  /* 0x000000011313c824 */ /* 0x100fe200078e0a02 */
[----:B------:R-:W-:Y:S01]  /*17c0*/  ISETP.GT.U32.AND P4, PT, R2, R18, PT ;  /* 0x000000120200720c */ /* 0x000fe20003f84070 */
[----:B------:R-:W-:Y:S01]  /*17d0*/  @!P6 IMAD.IADD R20, R20, 0x1, -R2 ;  /* 0x000000011414e824 */ /* 0x000fe200078e0a02 */
[----:B------:R-:W-:Y:S01]  /*17e0*/  IABS R30, R37 ;  /* 0x00000025001e7213 */ /* 0x000fe20000000000 */
[----:B------:R-:W-:Y:S01]  /*17f0*/  @!P2 IMAD.MOV R16, RZ, RZ, -R16 ;  /* 0x000000ffff10a224 */ /* 0x000fe200078e0a10 */
[C---:B------:R-:W-:Y:S01]  /*1800*/  ISETP.GT.U32.AND P2, PT, R2.reuse, R19, PT ;  /* 0x000000130200720c */ /* 0x040fe20003f44070 */
[----:B------:R-:W-:Y:S01]  /*1810*/  IMAD.HI.U32 R14, R5, R24, RZ ;  /* 0x00000018050e7227 */ /* 0x000fe200078e00ff */
[----:B------:R-:W-:-:S03]  /*1820*/  ISETP.GT.U32.AND P6, PT, R2, R20, PT ;  /* 0x000000140200720c */ /* 0x000fc60003fc4070 */
[----:B------:R-:W-:-:S04]  /*1830*/  IMAD.HI.U32 R23, R5, R26, RZ ;  /* 0x0000001a05177227 */ /* 0x000fc800078e00ff */
[----:B------:R-:W-:Y:S02]  /*1840*/  IMAD.MOV R25, RZ, RZ, -R14 ;  /* 0x000000ffff197224 */ /* 0x000fe400078e0a0e */
[C---:B------:R-:W-:Y:S01]  /*1850*/  IMAD R22, R2.reuse, R29, R28 ;  /* 0x0000001d02167224 */ /* 0x040fe200078e021c */
[----:B------:R-:W-:Y:S01]  /*1860*/  IABS R28, R35 ;  /* 0x00000023001c7213 */ /* 0x000fe20000000000 */
[----:B------:R-:W-:Y:S01]  /*1870*/  IMAD.MOV R27, RZ, RZ, -R23 ;  /* 0x000000ffff1b7224 */ /* 0x000fe200078e0a17 */
[----:B------:R-:W-:Y:S01]  /*1880*/  IABS R29, R36 ;  /* 0x00000024001d7213 */ /* 0x000fe20000000000 */
[C---:B------:R-:W-:Y:S02]  /*1890*/  IMAD R23, R2.reuse, R25, R24 ;  /* 0x0000001902177224 */ /* 0x040fe400078e0218 */
[----:B------:R-:W-:Y:S01]  /*18a0*/  @!P0 IMAD.MOV R17, RZ, RZ, -R17 ;  /* 0x000000ffff118224 */ /* 0x000fe200078e0a11 */
[----:B------:R-:W-:Y:S01]  /*18b0*/  ISETP.GT.U32.AND P0, PT, R2, R21, PT ;  /* 0x000000150200720c */ /* 0x000fe20003f04070 */
[----:B------:R-:W-:Y:S01]  /*18c0*/  @!P4 IMAD.IADD R18, R18, 0x1, -R2 ;  /* 0x000000011212c824 */ /* 0x000fe200078e0a02 */
[C---:B------:R-:W-:Y:S01]  /*18d0*/  ISETP.GT.U32.AND P4, PT, R2.reuse, R22, PT ;  /* 0x000000160200720c */ /* 0x040fe20003f84070 */
[----:B------:R-:W-:-:S02]  /*18e0*/  IMAD R24, R2, R27, R26 ;  /* 0x0000001b02187224 */ /* 0x000fc400078e021a */
[--C-:B------:R-:W-:Y:S01]  /*18f0*/  @!P2 IMAD.IADD R19, R19, 0x1, -R2.reuse ;  /* 0x000000011313a824 */ /* 0x100fe200078e0a02 */
[----:B------:R-:W-:Y:S01]  /*1900*/  ISETP.GT.U32.AND P2, PT, R2, R23, PT ;  /* 0x000000170200720c */ /* 0x000fe20003f44070 */
[----:B------:R-:W-:Y:S01]  /*1910*/  @!P6 IMAD.IADD R20, R20, 0x1, -R2 ;  /* 0x000000011414e824 */ /* 0x000fe200078e0a02 */
[----:B------:R-:W-:Y:S01]  /*1920*/  ISETP.GT.U32.AND P6, PT, R2, R24, PT ;  /* 0x000000180200720c */ /* 0x000fe20003fc4070 */
[----:B------:R-:W-:-:S04]  /*1930*/  IMAD.HI.U32 R14, R5, R28, RZ ;  /* 0x0000001c050e7227 */ /* 0x000fc800078e00ff */
[--C-:B------:R-:W-:Y:S01]  /*1940*/  @!P0 IMAD.IADD R21, R21, 0x1, -R2.reuse ;  /* 0x0000000115158824 */ /* 0x100fe200078e0a02 */
[----:B------:R-:W-:Y:S01]  /*1950*/  ISETP.GE.AND P0, PT, R31, RZ, PT ;  /* 0x000000ff1f00720c */ /* 0x000fe20003f06270 */
[----:B------:R-:W-:Y:S01]  /*1960*/  @!P4 IMAD.IADD R22, R22, 0x1, -R2 ;  /* 0x000000011616c824 */ /* 0x000fe200078e0a02 */
[----:B------:R-:W-:Y:S01]  /*1970*/  ISETP.GE.AND P4, PT, R32, RZ, PT ;  /* 0x000000ff2000720c */ /* 0x000fe20003f86270 */
[----:B------:R-:W-:-:S04]  /*1980*/  IMAD.HI.U32 R25, R5, R29, RZ ;  /* 0x0000001d05197227 */ /* 0x000fc800078e00ff */
[--C-:B------:R-:W-:Y:S01]  /*1990*/  @!P2 IMAD.IADD R23, R23, 0x1, -R2.reuse ;  /* 0x000000011717a824 */ /* 0x100fe200078e0a02 */
[----:B------:R-:W-:Y:S01]  /*19a0*/  ISETP.GT.U32.AND P2, PT, R2, R21, PT ;  /* 0x000000150200720c */ /* 0x000fe20003f44070 */
[----:B------:R-:W-:Y:S01]  /*19b0*/  @!P6 IMAD.IADD R24, R24, 0x1, -R2 ;  /* 0x000000011818e824 */ /* 0x000fe200078e0a02 */
[C---:B------:R-:W-:Y:S01]  /*19c0*/  ISETP.GT.U32.AND P6, PT, R2.reuse, R22, PT ;  /* 0x000000160200720c */ /* 0x040fe20003fc4070 */
[----:B------:R-:W-:Y:S01]  /*19d0*/  @!P5 IMAD.MOV R18, RZ, RZ, -R18 ;  /* 0x000000ffff12d224 */ /* 0x000fe200078e0a12 */
[----:B------:R-:W-:Y:S01]  /*19e0*/  ISETP.GT.U32.AND P5, PT, R2, R23, PT ;  /* 0x000000170200720c */ /* 0x000fe20003fa4070 */
[----:B------:R-:W-:Y:S02]  /*19f0*/  IMAD.MOV R27, RZ, RZ, -R14 ;  /* 0x000000ffff1b7224 */ /* 0x000fe400078e0a0e */
[----:B------:R-:W-:Y:S02]  /*1a00*/  IMAD.MOV R26, RZ, RZ, -R25 ;  /* 0x000000ffff1a7224 */ /* 0x000fe400078e0a19 */
[----:B------:R-:W-:-:S02]  /*1a10*/  VIADD R32, R56, 0xac ;  /* 0x000000ac38207836 */ /* 0x000fc40000000000 */
[C---:B------:R-:W-:Y:S02]  /*1a20*/  IMAD R25, R2.reuse, R27, R28 ;  /* 0x0000001b02197224 */ /* 0x040fe400078e021c */
[C---:B------:R-:W-:Y:S01]  /*1a30*/  IMAD R26, R2.reuse, R26, R29 ;  /* 0x0000001a021a7224 */ /* 0x040fe200078e021d */
[----:B------:R-:W-:Y:S01]  /*1a40*/  IABS R28, R32 ;  /* 0x00000020001c7213 */ /* 0x000fe20000000000 */
[----:B------:R-:W-:Y:S01]  /*1a50*/  @!P1 IMAD.MOV R19, RZ, RZ, -R19 ;  /* 0x000000ffff139224 */ /* 0x000fe200078e0a13 */
[----:B------:R-:W-:Y:S01]  /*1a60*/  ISETP.GT.U32.AND P1, PT, R2, R24, PT ;  /* 0x000000180200720c */ /* 0x000fe20003f24070 */
[--C-:B------:R-:W-:Y:S01]  /*1a70*/  @!P2 IMAD.IADD R21, R21, 0x1, -R2.reuse ;  /* 0x000000011515a824 */ /* 0x100fe200078e0a02 */
[----:B------:R-:W-:Y:S01]  /*1a80*/  ISETP.GE.AND P2, PT, R33, RZ, PT ;  /* 0x000000ff2100720c */ /* 0x000fe20003f46270 */
[----:B------:R-:W-:Y:S01]  /*1a90*/  @!P6 IMAD.IADD R22, R22, 0x1, -R2 ;  /* 0x000000011616e824 */ /* 0x000fe200078e0a02 */
[----:B------:R-:W-:Y:S01]  /*1aa0*/  ISETP.GT.U32.AND P6, PT, R2, R26, PT ;  /* 0x0000001a0200720c */ /* 0x000fe20003fc4070 */
[----:B------:R-:W-:-:S04]  /*1ab0*/  IMAD.HI.U32 R14, R5, R28, RZ ;  /* 0x0000001c050e7227 */ /* 0x000fc800078e00ff */
[----:B------:R-:W-:Y:S01]  /*1ac0*/  @!P5 IMAD.IADD R23, R23, 0x1, -R2 ;  /* 0x000000011717d824 */ /* 0x000fe200078e0a02 */
[----:B------:R-:W-:Y:S01]  /*1ad0*/  ISETP.GE.AND P5, PT, R34, RZ, PT ;  /* 0x000000ff2200720c */ /* 0x000fe20003fa6270 */
[----:B------:R-:W-:-:S04]  /*1ae0*/  IMAD.HI.U32 R27, R5, R30, RZ ;  /* 0x0000001e051b7227 */ /* 0x000fc800078e00ff */
[----:B------:R-:W-:Y:S02]  /*1af0*/  IMAD.MOV R29, RZ, RZ, -R14 ;  /* 0x000000ffff1d7224 */ /* 0x000fe400078e0a0e */
[----:B------:R-:W-:Y:S02]  /*1b00*/  IMAD.MOV R31, RZ, RZ, -R27 ;  /* 0x000000ffff1f7224 */ /* 0x000fe400078e0a1b */
[C---:B------:R-:W-:Y:S02]  /*1b10*/  IMAD R27, R2.reuse, R29, R28 ;  /* 0x0000001d021b7224 */ /* 0x040fe400078e021c */
[----:B------:R-:W-:Y:S01]  /*1b20*/  @!P3 IMAD.MOV R20, RZ, RZ, -R20 ;  /* 0x000000ffff14b224 */ /* 0x000fe200078e0a14 */
[----:B------:R-:W-:Y:S01]  /*1b30*/  ISETP.GT.U32.AND P3, PT, R2, R25, PT ;  /* 0x000000190200720c */ /* 0x000fe20003f64070 */
[--C-:B------:R-:W-:Y:S01]  /*1b40*/  @!P1 IMAD.IADD R24, R24, 0x1, -R2.reuse ;  /* 0x0000000118189824 */ /* 0x100fe200078e0a02 */
[----:B------:R-:W-:Y:S01]  /*1b50*/  ISETP.GE.AND P1, PT, R35, RZ, PT ;  /* 0x000000ff2300720c */ /* 0x000fe20003f26270 */
[----:B------:R-:W-:Y:S01]  /*1b60*/  @!P6 IMAD.IADD R26, R26, 0x1, -R2 ;  /* 0x000000011a1ae824 */ /* 0x000fe200078e0a02 */
[----:B------:R-:W-:Y:S01]  /*1b70*/  ISETP.GE.AND P6, PT, R32, RZ, PT ;  /* 0x000000ff2000720c */ /* 0x000fe20003fc6270 */
[----:B------:R-:W-:-:S02]  /*1b80*/  IMAD R28, R2, R31, R30 ;  /* 0x0000001f021c7224 */ /* 0x000fc400078e021e */
[----:B------:R-:W-:Y:S01]  /*1b90*/  @!P2 IMAD.MOV R23, RZ, RZ, -R23 ;  /* 0x000000ffff17a224 */ /* 0x000fe200078e0a17 */
[C---:B------:R-:W-:Y:S01]  /*1ba0*/  ISETP.GT.U32.AND P2, PT, R2.reuse, R27, PT ;  /* 0x0000001b0200720c */ /* 0x040fe20003f44070 */
[----:B------:R-:W-:Y:S01]  /*1bb0*/  @!P4 IMAD.MOV R22, RZ, RZ, -R22 ;  /* 0x000000ffff16c224 */ /* 0x000fe200078e0a16 */
[C---:B------:R-:W-:Y:S01]  /*1bc0*/  ISETP.GT.U32.AND P4, PT, R2.reuse, R26, PT ;  /* 0x0000001a0200720c */ /* 0x040fe20003f84070 */
[----:B------:R-:W-:Y:S01]  /*1bd0*/  @!P5 IMAD.MOV R24, RZ, RZ, -R24 ;  /* 0x000000ffff18d224 */ /* 0x000fe200078e0a18 */
[----:B------:R-:W-:Y:S01]  /*1be0*/  ISETP.GT.U32.AND P5, PT, R2, R28, PT ;  /* 0x0000001c0200720c */ /* 0x000fe20003fa4070 */
[----:B------:R-:W-:Y:S02]  /*1bf0*/  VIADD R14, R56, 0xa4 ;  /* 0x000000a4380e7836 */ /* 0x000fe40000000000 */
[--C-:B------:R-:W-:Y:S01]  /*1c00*/  @!P3 IMAD.IADD R25, R25, 0x1, -R2.reuse ;  /* 0x000000011919b824 */ /* 0x100fe200078e0a02 */
[----:B------:R-:W-:Y:S01]  /*1c10*/  ISETP.GE.AND P3, PT, R36, RZ, PT ;  /* 0x000000ff2400720c */ /* 0x000fe20003f66270 */
[----:B------:R-:W-:Y:S01]  /*1c20*/  VIADD R29, R56, 0xa0 ;  /* 0x000000a0381d7836 */ /* 0x000fe20000000000 */
[----:B------:R-:W-:Y:S01]  /*1c30*/  IABS R31, R14 ;  /* 0x0000000e001f7213 */ /* 0x000fe20000000000 */
[----:B------:R-:W-:Y:S01]  /*1c40*/  @!P0 IMAD.MOV R21, RZ, RZ, -R21 ;  /* 0x000000ffff158224 */ /* 0x000fe200078e0a15 */
[----:B------:R-:W-:Y:S01]  /*1c50*/  ISETP.GT.U32.AND P0, PT, R2, R25, PT ;  /* 0x000000190200720c */ /* 0x000fe20003f04070 */
[--C-:B------:R-:W-:Y:S01]  /*1c60*/  @!P2 IMAD.IADD R27, R27, 0x1, -R2.reuse ;  /* 0x000000011b1ba824 */ /* 0x100fe200078e0a02 */
[----:B------:R-:W-:Y:S01]  /*1c70*/  IABS R32, R29 ;  /* 0x0000001d00207213 */ /* 0x000fe20000000000 */
[--C-:B------:R-:W-:Y:S01]  /*1c80*/  @!P4 IMAD.IADD R26, R26, 0x1, -R2.reuse ;  /* 0x000000011a1ac824 */ /* 0x100fe200078e0a02 */
[----:B------:R-:W-:Y:S01]  /*1c90*/  ISETP.GE.AND P4, PT, R14, RZ, PT ;  /* 0x000000ff0e00720c */ /* 0x000fe20003f86270 */
[----:B------:R-:W-:Y:S01]  /*1ca0*/  @!P5 IMAD.IADD R28, R28, 0x1, -R2 ;  /* 0x000000011c1cd824 */ /* 0x000fe200078e0a02 */
[----:B------:R-:W-:Y:S01]  /*1cb0*/  ISETP.GT.U32.AND P5, PT, R2, R27, PT ;  /* 0x0000001b0200720c */ /* 0x000fe20003fa4070 */
[----:B------:R-:W-:Y:S01]  /*1cc0*/  IMAD.HI.U32 R14, R5, R31, RZ ;  /* 0x0000001f050e7227 */ /* 0x000fe200078e00ff */
[----:B------:R-:W-:-:S02]  /*1cd0*/  ISETP.GE.AND P2, PT, R29, RZ, PT ;  /* 0x000000ff1d00720c */ /* 0x000fc40003f46270 */
[----:B------:R-:W-:Y:S01]  /*1ce0*/  IABS R36, R39 ;  /* 0x0000002700247213 */ /* 0x000fe20000000000 */
[----:B------:R-:W-:-:S04]  /*1cf0*/  IMAD.HI.U32 R29, R5, R32, RZ ;  /* 0x00000020051d7227 */ /* 0x000fc800078e00ff */
[----:B------:R-:W-:Y:S02]  /*1d00*/  IMAD.MOV R14, RZ, RZ, -R14 ;  /* 0x000000ffff0e7224 */ /* 0x000fe400078e0a0e */
[----:B------:R-:W-:Y:S02]  /*1d10*/  IMAD.MOV R33, RZ, RZ, -R29 ;  /* 0x000000ffff217224 */ /* 0x000fe400078e0a1d */
[----:B------:R-:W-:Y:S02]  /*1d20*/  IMAD R29, R2, R14, R31 ;  /* 0x0000000e021d7224 */ /* 0x000fe400078e021f */
[--C-:B------:R-:W-:Y:S01]  /*1d30*/  @!P0 IMAD.IADD R25, R25, 0x1, -R2.reuse ;  /* 0x0000000119198824 */ /* 0x100fe200078e0a02 */
[----:B------:R-:W-:Y:S01]  /*1d40*/  ISETP.GE.AND P0, PT, R37, RZ, PT ;  /* 0x000000ff2500720c */ /* 0x000fe20003f06270 */
[----:B------:R-:W-:Y:S02]  /*1d50*/  VIADD R30, R56, 0x9c ;  /* 0x0000009c381e7836 */ /* 0x000fe40000000000 */
[----:B------:R-:W-:Y:S01]  /*1d60*/  @!P5 IMAD.IADD R27, R27, 0x1, -R2 ;  /* 0x000000011b1bd824 */ /* 0x000fe200078e0a02 */
[C---:B------:R-:W-:Y:S01]  /*1d70*/  ISETP.GT.U32.AND P5, PT, R2.reuse, R29, PT ;  /* 0x0000001d0200720c */ /* 0x040fe20003fa4070 */
[----:B------:R-:W-:Y:S01]  /*1d80*/  @!P1 IMAD.MOV R25, RZ, RZ, -R25 ;  /* 0x000000ffff199224 */ /* 0x000fe200078e0a19 */
[----:B------:R-:W-:Y:S01]  /*1d90*/  ISETP.GT.U32.AND P1, PT, R2, R28, PT ;  /* 0x0000001c0200720c */ /* 0x000fe20003f24070 */
[----:B------:R-:W-:Y:S01]  /*1da0*/  @!P3 IMAD.MOV R26, RZ, RZ, -R26 ;  /* 0x000000ffff1ab224 */ /* 0x000fe200078e0a1a */
[----:B------:R-:W-:Y:S01]  /*1db0*/  ISETP.GE.AND P3, PT, R30, RZ, PT ;  /* 0x000000ff1e00720c */ /* 0x000fe20003f66270 */
[----:B------:R-:W-:Y:S01]  /*1dc0*/  @!P6 IMAD.MOV R27, RZ, RZ, -R27 ;  /* 0x000000ffff1be224 */ /* 0x000fe200078e0a1b */
[----:B------:R-:W-:Y:S01]  /*1dd0*/  IABS R34, R30 ;  /* 0x0000001e00227213 */ /* 0x000fe20000000000 */
[----:B------:R-:W-:-:S02]  /*1de0*/  IMAD R30, R2, R33, R32 ;  /* 0x00000021021e7224 */ /* 0x000fc400078e0220 */
[----:B------:R-:W-:Y:S02]  /*1df0*/  VIADD R14, R56, 0x98 ;  /* 0x00000098380e7836 */ /* 0x000fe40000000000 */
[----:B------:R-:W-:Y:S01]  /*1e00*/  IMAD.MOV.U32 R32, RZ, RZ, R34 ;  /* 0x000000ffff207224 */ /* 0x000fe200078e0022 */
[----:B------:R-:W-:Y:S01]  /*1e10*/  ISETP.GT.U32.AND P6, PT, R2, R30, PT ;  /* 0x0000001e0200720c */ /* 0x000fe20003fc4070 */
[--C-:B------:R-:W-:Y:S01]  /*1e20*/  @!P5 IMAD.IADD R29, R29, 0x1, -R2.reuse ;  /* 0x000000011d1dd824 */ /* 0x100fe200078e0a02 */
[----:B------:R-:W-:Y:S01]  /*1e30*/  IABS R34, R14 ;  /* 0x0000000e00227213 */ /* 0x000fe20000000000 */
[----:B------:R-:W-:Y:S01]  /*1e40*/  @!P1 IMAD.IADD R28, R28, 0x1, -R2 ;  /* 0x000000011c1c9824 */ /* 0x000fe200078e0a02 */
[----:B------:R-:W-:Y:S01]  /*1e50*/  ISETP.GE.AND P1, PT, R14, RZ, PT ;  /* 0x000000ff0e00720c */ /* 0x000fe20003f26270 */
[----:B------:R-:W-:Y:S01]  /*1e60*/  IMAD.HI.U32 R14, R5, R32, RZ ;  /* 0x00000020050e7227 */ /* 0x000fe200078e00ff */
[----:B------:R-:W-:-:S03]  /*1e70*/  ISETP.GT.U32.AND P5, PT, R2, R29, PT ;  /* 0x0000001d0200720c */ /* 0x000fc60003fa4070 */
[----:B------:R-:W-:Y:S02]  /*1e80*/  VIADD R31, R56, 0x94 ;  /* 0x00000094381f7836 */ /* 0x000fe40000000000 */
[----:B------:R-:W-:Y:S02]  /*1e90*/  IMAD.MOV R33, RZ, RZ, -R14 ;  /* 0x000000ffff217224 */ /* 0x000fe400078e0a0e */
[----:B------:R-:W-:Y:S01]  /*1ea0*/  IMAD.HI.U32 R14, R5, R34, RZ ;  /* 0x00000022050e7227 */ /* 0x000fe200078e00ff */
[----:B------:R-:W-:-:S03]  /*1eb0*/  IABS R35, R31 ;  /* 0x0000001f00237213 */ /* 0x000fc60000000000 */
[----:B------:R-:W-:Y:S02]  /*1ec0*/  @!P6 IMAD.IADD R30, R30, 0x1, -R2 ;  /* 0x000000011e1ee824 */ /* 0x000fe400078e0a02 */
[----:B------:R-:W-:Y:S01]  /*1ed0*/  @!P0 IMAD.MOV R28, RZ, RZ, -R28 ;  /* 0x000000ffff1c8224 */ /* 0x000fe200078e0a1c */
[----:B------:R-:W-:Y:S01]  /*1ee0*/  ISETP.GE.AND P0, PT, R31, RZ, PT ;  /* 0x000000ff1f00720c */ /* 0x000fe20003f06270 */
[C---:B------:R-:W-:Y:S01]  /*1ef0*/  IMAD R31, R2.reuse, R33, R32 ;  /* 0x00000021021f7224 */ /* 0x040fe200078e0220 */
[----:B------:R-:W-:Y:S01]  /*1f00*/  ISETP.GT.U32.AND P6, PT, R2, R30, PT ;  /* 0x0000001e0200720c */ /* 0x000fe20003fc4070 */
[----:B------:R-:W-:Y:S02]  /*1f10*/  IMAD.MOV R33, RZ, RZ, -R14 ;  /* 0x000000ffff217224 */ /* 0x000fe400078e0a0e */
[----:B------:R-:W-:-:S04]  /*1f20*/  IMAD.HI.U32 R14, R5, R35, RZ ;  /* 0x00000023050e7227 */ /* 0x000fc800078e00ff */
[C---:B------:R-:W-:Y:S02]  /*1f30*/  IMAD R32, R2.reuse, R33, R34 ;  /* 0x0000002102207224 */ /* 0x040fe400078e0222 */
[----:B------:R-:W-:Y:S01]  /*1f40*/  @!P5 IMAD.IADD R29, R29, 0x1, -R2 ;  /* 0x000000011d1dd824 */ /* 0x000fe200078e0a02 */
[----:B------:R-:W-:Y:S01]  /*1f50*/  ISETP.GT.U32.AND P5, PT, R2, R31, PT ;  /* 0x0000001f0200720c */ /* 0x000fe20003fa4070 */
[----:B------:R-:W-:-:S04]  /*1f60*/  IMAD.HI.U32 R33, R5, R36, RZ ;  /* 0x0000002405217227 */ /* 0x000fc800078e00ff */
[----:B------:R-:W-:Y:S02]  /*1f70*/  IMAD.MOV R14, RZ, RZ, -R14 ;  /* 0x000000ffff0e7224 */ /* 0x000fe400078e0a0e */
[----:B------:R-:W-:Y:S02]  /*1f80*/  IMAD.MOV R37, RZ, RZ, -R33 ;  /* 0x000000ffff257224 */ /* 0x000fe400078e0a21 */
[C---:B------:R-:W-:Y:S02]  /*1f90*/  IMAD R33, R2.reuse, R14, R35 ;  /* 0x0000000e02217224 */ /* 0x040fe400078e0223 */
[----:B------:R-:W-:Y:S01]  /*1fa0*/  IMAD R34, R2, R37, R36 ;  /* 0x0000002502227224 */ /* 0x000fe200078e0224 */
[----:B------:R-:W-:Y:S01]  /*1fb0*/  IABS R36, R43 ;  /* 0x0000002b00247213 */ /* 0x000fe20000000000 */
[--C-:B------:R-:W-:Y:S01]  /*1fc0*/  @!P6 IMAD.IADD R30, R30, 0x1, -R2.reuse ;  /* 0x000000011e1ee824 */ /* 0x100fe200078e0a02 */
[C---:B------:R-:W-:Y:S01]  /*1fd0*/  ISETP.GT.U32.AND P6, PT, R2.reuse, R33, PT ;  /* 0x000000210200720c */ /* 0x040fe20003fc4070 */
[----:B------:R-:W-:Y:S01]  /*1fe0*/  @!P5 IMAD.IADD R31, R31, 0x1, -R2 ;  /* 0x000000011f1fd824 */ /* 0x000fe200078e0a02 */
[----:B------:R-:W-:Y:S01]  /*1ff0*/  ISETP.GT.U32.AND P5, PT, R2, R34, PT ;  /* 0x000000220200720c */ /* 0x000fe20003fa4070 */
[----:B------:R-:W-:-:S04]  /*2000*/  IMAD.HI.U32 R14, R5, R38, RZ ;  /* 0x00000026050e7227 */ /* 0x000fc800078e00ff */
[----:B------:R-:W-:Y:S01]  /*2010*/  @!P4 IMAD.MOV R29, RZ, RZ, -R29 ;  /* 0x000000ffff1dc224 */ /* 0x000fe200078e0a1d */
[----:B------:R-:W-:Y:S01]  /*2020*/  ISETP.GT.U32.AND P4, PT, R2, R32, PT ;  /* 0x000000200200720c */ /* 0x000fe20003f84070 */
[----:B------:R-:W-:Y:S02]  /*2030*/  IMAD.MOV R35, RZ, RZ, -R14 ;  /* 0x000000ffff237224 */ /* 0x000fe400078e0a0e */
[----:B------:R-:W-:-:S04]  /*2040*/  IMAD.HI.U32 R14, R5, R36, RZ ;  /* 0x00000024050e7227 */ /* 0x000fc800078e00ff */
[--C-:B------:R-:W-:Y:S02]  /*2050*/  @!P6 IMAD.IADD R33, R33, 0x1, -R2.reuse ;  /* 0x000000012121e824 */ /* 0x100fe400078e0a02 */
[----:B------:R-:W-:Y:S02]  /*2060*/  @!P5 IMAD.IADD R34, R34, 0x1, -R2 ;  /* 0x000000012222d824 */ /* 0x000fe400078e0a02 */
[----:B------:R-:W-:Y:S01]  /*2070*/  IMAD.MOV R37, RZ, RZ, -R14 ;  /* 0x000000ffff257224 */ /* 0x000fe200078e0a0e */
[----:B------:R-:W-:Y:S01]  /*2080*/  ISETP.GT.U32.AND P5, PT, R2, R33, PT ;  /* 0x000000210200720c */ /* 0x000fe20003fa4070 */
[----:B------:R-:W-:Y:S01]  /*2090*/  @!P4 IMAD.IADD R32, R32, 0x1, -R2 ;  /* 0x000000012020c824 */ /* 0x000fe200078e0a02 */
[C---:B------:R-:W-:Y:S01]  /*20a0*/  ISETP.GT.U32.AND P4, PT, R2.reuse, R31, PT ;  /* 0x0000001f0200720c */ /* 0x040fe20003f84070 */
[----:B------:R-:W-:Y:S02]  /*20b0*/  IMAD R36, R2, R37, R36 ;  /* 0x0000002502247224 */ /* 0x000fe400078e0224 */
[----:B------:R-:W-:Y:S01]  /*20c0*/  VIADD R44, R56, 0x84 ;  /* 0x00000084382c7836 */ /* 0x000fe20000000000 */
[C---:B------:R-:W-:Y:S01]  /*20d0*/  ISETP.GT.U32.AND P6, PT, R2.reuse, R32, PT ;  /* 0x000000200200720c */ /* 0x040fe20003fc4070 */
[----:B------:R-:W-:Y:S01]  /*20e0*/  @!P2 IMAD.MOV R30, RZ, RZ, -R30 ;  /* 0x000000ffff1ea224 */ /* 0x000fe200078e0a1e */
[----:B------:R-:W-:Y:S01]  /*20f0*/  ISETP.GT.U32.AND P2, PT, R2, R34, PT ;  /* 0x000000220200720c */ /* 0x000fe20003f44070 */
[----:B------:R-:W-:-:S02]  /*2100*/  VIADD R45, R56, 0x80 ;  /* 0x00000080382d7836 */ /* 0x000fc40000000000 */
[C---:B------:R-:W-:Y:S01]  /*2110*/  IMAD R35, R2.reuse, R35, R38 ;  /* 0x0000002302237224 */ /* 0x040fe200078e0226 */
[----:B------:R-:W-:Y:S01]  /*2120*/  IABS R38, R44 ;  /* 0x0000002c00267213 */ /* 0x000fe20000000000 */
[----:B------:R-:W-:Y:S01]  /*2130*/  @!P5 IMAD.IADD R33, R33, 0x1, -R2 ;  /* 0x000000012121d824 */ /* 0x000fe200078e0a02 */
[----:B------:R-:W-:Y:S01]  /*2140*/  ISETP.GT.U32.AND P5, PT, R2, R36, PT ;  /* 0x000000240200720c */ /* 0x000fe20003fa4070 */
[----:B------:R-:W-:Y:S01]  /*2150*/  VIADD R46, R56, 0x7c ;  /* 0x0000007c382e7836 */ /* 0x000fe20000000000 */
[----:B------:R-:W-:Y:S01]  /*2160*/  IABS R40, R45 ;  /* 0x0000002d00287213 */ /* 0x000fe20000000000 */
[----:B------:R-:W-:-:S03]  /*2170*/  IMAD.HI.U32 R14, R5, R38, RZ ;  /* 0x00000026050e7227 */ /* 0x000fc600078e00ff */
[----:B------:R-:W-:Y:S01]  /*2180*/  IABS R42, R46 ;  /* 0x0000002e002a7213 */ /* 0x000fe20000000000 */
[----:B------:R-:W-:Y:S01]  /*2190*/  @!P6 IMAD.IADD R32, R32, 0x1, -R2 ;  /* 0x000000012020e824 */ /* 0x000fe200078e0a02 */
[----:B------:R-:W-:Y:S01]  /*21a0*/  ISETP.GE.AND P6, PT, R39, RZ, PT ;  /* 0x000000ff2700720c */ /* 0x000fe20003fc6270 */
[----:B------:R-:W-:-:S04]  /*21b0*/  IMAD.HI.U32 R37, R5, R40, RZ ;  /* 0x0000002805257227 */ /* 0x000fc800078e00ff */
[----:B------:R-:W-:Y:S02]  /*21c0*/  @!P5 IMAD.IADD R36, R36, 0x1, -R2 ;  /* 0x000000012424d824 */ /* 0x000fe400078e0a02 */
[----:B------:R-:W-:Y:S02]  /*21d0*/  IMAD.MOV R39, RZ, RZ, -R14 ;  /* 0x000000ffff277224 */ /* 0x000fe400078e0a0e */
[----:B------:R-:W-:Y:S01]  /*21e0*/  @!P2 IMAD.IADD R34, R34, 0x1, -R2 ;  /* 0x000000012222a824 */ /* 0x000fe200078e0a02 */
[----:B------:R-:W-:Y:S01]  /*21f0*/  ISETP.GT.U32.AND P5, PT, R2, R36, PT ;  /* 0x000000240200720c */ /* 0x000fe20003fa4070 */
[----:B------:R-:W-:Y:S01]  /*2200*/  IMAD.HI.U32 R14, R5, R42, RZ ;  /* 0x0000002a050e7227 */ /* 0x000fe200078e00ff */
[----:B------:R-:W-:-:S03]  /*2210*/  ISETP.GE.AND P2, PT, R41, RZ, PT ;  /* 0x000000ff2900720c */ /* 0x000fc60003f46270 */
[----:B------:R-:W-:Y:S02]  /*2220*/  IMAD.MOV R41, RZ, RZ, -R37 ;  /* 0x000000ffff297224 */ /* 0x000fe400078e0a25 */
[C---:B------:R-:W-:Y:S02]  /*2230*/  IMAD R37, R2.reuse, R39, R38 ;  /* 0x0000002702257224 */ /* 0x040fe400078e0226 */
[----:B------:R-:W-:Y:S02]  /*2240*/  IMAD.MOV R39, RZ, RZ, -R14 ;  /* 0x000000ffff277224 */ /* 0x000fe400078e0a0e */
[----:B------:R-:W-:Y:S01]  /*2250*/  @!P4 IMAD.IADD R31, R31, 0x1, -R2 ;  /* 0x000000011f1fc824 */ /* 0x000fe200078e0a02 */
[C---:B------:R-:W-:Y:S01]  /*2260*/  ISETP.GT.U32.AND P4, PT, R2.reuse, R35, PT ;  /* 0x000000230200720c */ /* 0x040fe20003f84070 */
[----:B------:R-:W-:Y:S02]  /*2270*/  IMAD R39, R2, R39, R42 ;  /* 0x0000002702277224 */ /* 0x000fe400078e022a */
[----:B------:R-:W-:-:S02]  /*2280*/  @!P5 IMAD.IADD R36, R36, 0x1, -R2 ;  /* 0x000000012424d824 */ /* 0x000fc400078e0a02 */
[----:B------:R-:W-:Y:S01]  /*2290*/  VIADD R47, R56, 0x78 ;  /* 0x00000078382f7836 */ /* 0x000fe20000000000 */
[C---:B------:R-:W-:Y:S01]  /*22a0*/  ISETP.GT.U32.AND P5, PT, R2.reuse, R39, PT ;  /* 0x000000270200720c */ /* 0x040fe20003fa4070 */
[----:B------:R-:W-:Y:S02]  /*22b0*/  IMAD R38, R2, R41, R40 ;  /* 0x0000002902267224 */ /* 0x000fe400078e0228 */
[----:B------:R-:W-:Y:S01]  /*22c0*/  VIADD R48, R56, 0x74 ;  /* 0x0000007438307836 */ /* 0x000fe20000000000 */
[----:B------:R-:W-:Y:S01]  /*22d0*/  IABS R40, R47 ;  /* 0x0000002f00287213 */ /* 0x000fe20000000000 */
[----:B------:R-:W-:Y:S02]  /*22e0*/  @!P3 IMAD.MOV R31, RZ, RZ, -R31 ;  /* 0x000000ffff1fb224 */ /* 0x000fe400078e0a1f */
[----:B------:R-:W-:Y:S01]  /*22f0*/  @!P4 IMAD.IADD R35, R35, 0x1, -R2 ;  /* 0x000000012323c824 */ /* 0x000fe200078e0a02 */
[----:B------:R-:W-:Y:S01]  /*2300*/  IABS R42, R48 ;  /* 0x00000030002a7213 */ /* 0x000fe20000000000 */
[----:B------:R-:W-:Y:S01]  /*2310*/  @!P1 IMAD.MOV R32, RZ, RZ, -R32 ;  /* 0x000000ffff209224 */ /* 0x000fe200078e0a20 */
[C---:B------:R-:W-:Y:S01]  /*2320*/  ISETP.GT.U32.AND P1, PT, R2.reuse, R37, PT ;  /* 0x000000250200720c */ /* 0x040fe20003f24070 */
[----:B------:R-:W-:Y:S01]  /*2330*/  IMAD.HI.U32 R14, R5, R40, RZ ;  /* 0x00000028050e7227 */ /* 0x000fe200078e00ff */
[----:B------:R-:W-:-:S02]  /*2340*/  ISETP.GT.U32.AND P3, PT, R2, R35, PT ;  /* 0x000000230200720c */ /* 0x000fc40003f64070 */
[----:B------:R-:W-:Y:S01]  /*2350*/  ISETP.GE.AND P4, PT, R43, RZ, PT ;  /* 0x000000ff2b00720c */ /* 0x000fe20003f86270 */
[----:B------:R-:W-:Y:S02]  /*2360*/  @!P5 IMAD.IADD R39, R39, 0x1, -R2 ;  /* 0x000000012727d824 */ /* 0x000fe400078e0a02 */
[----:B------:R-:W-:Y:S02]  /*2370*/  IMAD.MOV R41, RZ, RZ, -R14 ;  /* 0x000000ffff297224 */ /* 0x000fe400078e0a0e */
[----:B------:R-:W-:Y:S01]  /*2380*/  IMAD.HI.U32 R14, R5, R42, RZ ;  /* 0x0000002a050e7227 */ /* 0x000fe200078e00ff */
[----:B------:R-:W-:-:S03]  /*2390*/  ISETP.GT.U32.AND P5, PT, R2, R39, PT ;  /* 0x000000270200720c */ /* 0x000fc60003fa4070 */
[----:B------:R-:W-:Y:S02]  /*23a0*/  IMAD R40, R2, R41, R40 ;  /* 0x0000002902287224 */ /* 0x000fe400078e0228 */
[----:B------:R-:W-:Y:S02]  /*23b0*/  IMAD.MOV R41, RZ, RZ, -R14 ;  /* 0x000000ffff297224 */ /* 0x000fe400078e0a0e */
[--C-:B------:R-:W-:Y:S01]  /*23c0*/  @!P3 IMAD.IADD R35, R35, 0x1, -R2.reuse ;  /* 0x000000012323b824 */ /* 0x100fe200078e0a02 */
[----:B------:R-:W-:Y:S01]  /*23d0*/  ISETP.GE.AND P3, PT, R45, RZ, PT ;  /* 0x000000ff2d00720c */ /* 0x000fe20003f66270 */
[----:B------:R-:W-:Y:S01]  /*23e0*/  @!P1 IMAD.IADD R37, R37, 0x1, -R2 ;  /* 0x0000000125259824 */ /* 0x000fe200078e0a02 */
[----:B------:R-:W-:Y:S01]  /*23f0*/  ISETP.GE.AND P1, PT, R46, RZ, PT ;  /* 0x000000ff2e00720c */ /* 0x000fe20003f26270 */
[C---:B------:R-:W-:Y:S02]  /*2400*/  IMAD R41, R2.reuse, R41, R42 ;  /* 0x0000002902297224 */ /* 0x040fe400078e022a */
[----:B------:R-:W-:Y:S01]  /*2410*/  @!P2 IMAD.MOV R35, RZ, RZ, -R35 ;  /* 0x000000ffff23a224 */ /* 0x000fe200078e0a23 */
[C---:B------:R-:W-:Y:S01]  /*2420*/  ISETP.GT.U32.AND P2, PT, R2.reuse, R37, PT ;  /* 0x000000250200720c */ /* 0x040fe20003f44070 */
[----:B------:R-:W-:Y:S01]  /*2430*/  @!P6 IMAD.MOV R34, RZ, RZ, -R34 ;  /* 0x000000ffff22e224 */ /* 0x000fe200078e0a22 */
[C---:B------:R-:W-:Y:S01]  /*2440*/  ISETP.GT.U32.AND P6, PT, R2.reuse, R38, PT ;  /* 0x000000260200720c */ /* 0x040fe20003fc4070 */
[----:B------:R-:W-:Y:S01]  /*2450*/  @!P5 IMAD.IADD R39, R39, 0x1, -R2 ;  /* 0x000000012727d824 */ /* 0x000fe200078e0a02 */
[----:B------:R-:W-:Y:S01]  /*2460*/  ISETP.GT.U32.AND P5, PT, R2, R41, PT ;  /* 0x000000290200720c */ /* 0x000fe20003fa4070 */
[----:B------:R-:W-:-:S02]  /*2470*/  VIADD R49, R56, 0x70 ;  /* 0x0000007038317836 */ /* 0x000fc40000000000 */
[----:B------:R-:W-:Y:S01]  /*2480*/  @!P0 IMAD.MOV R33, RZ, RZ, -R33 ;  /* 0x000000ffff218224 */ /* 0x000fe200078e0a21 */
[----:B------:R-:W-:Y:S01]  /*2490*/  ISETP.GE.AND P0, PT, R44, RZ, PT ;  /* 0x000000ff2c00720c */ /* 0x000fe20003f06270 */
[C---:B------:R-:W-:Y:S01]  /*24a0*/  VIADD R50, R56.reuse, 0x6c ;  /* 0x0000006c38327836 */ /* 0x040fe20000000000 */
[----:B------:R-:W-:Y:S01]  /*24b0*/  IABS R43, R49 ;  /* 0x00000031002b7213 */ /* 0x000fe20000000000 */
[----:B------:R-:W-:Y:S02]  /*24c0*/  VIADD R51, R56, 0x68 ;  /* 0x0000006838337836 */ /* 0x000fe40000000000 */
[--C-:B------:R-:W-:Y:S01]  /*24d0*/  @!P2 IMAD.IADD R37, R37, 0x1, -R2.reuse ;  /* 0x000000012525a824 */ /* 0x100fe200078e0a02 */
[----:B------:R-:W-:Y:S01]  /*24e0*/  IABS R44, R50 ;  /* 0x00000032002c7213 */ /* 0x000fe20000000000 */
[----:B------:R-:W-:Y:S01]  /*24f0*/  IMAD.HI.U32 R14, R5, R43, RZ ;  /* 0x0000002b050e7227 */ /* 0x000fe200078e00ff */
[----:B------:R-:W-:Y:S02]  /*2500*/  ISETP.GT.U32.AND P2, PT, R2, R40, PT ;  /* 0x000000280200720c */ /* 0x000fe40003f44070 */
[----:B------:R-:W-:Y:S01]  /*2510*/  IABS R46, R51 ;  /* 0x00000033002e7213 */ /* 0x000fe20000000000 */
[----:B------:R-:W-:-:S02]  /*2520*/  @!P6 IMAD.IADD R38, R38, 0x1, -R2 ;  /* 0x000000012626e824 */ /* 0x000fc400078e0a02 */
[----:B------:R-:W-:-:S03]  /*2530*/  IMAD.HI.U32 R42, R5, R44, RZ ;  /* 0x0000002c052a7227 */ /* 0x000fc600078e00ff */
[C---:B------:R-:W-:Y:S01]  /*2540*/  ISETP.GT.U32.AND P6, PT, R2.reuse, R38, PT ;  /* 0x000000260200720c */ /* 0x040fe20003fc4070 */
[----:B------:R-:W-:Y:S02]  /*2550*/  @!P5 IMAD.IADD R41, R41, 0x1, -R2 ;  /* 0x000000012929d824 */ /* 0x000fe400078e0a02 */
[----:B------:R-:W-:Y:S02]  /*2560*/  IMAD.MOV R14, RZ, RZ, -R14 ;  /* 0x000000ffff0e7224 */ /* 0x000fe400078e0a0e */
[----:B------:R-:W-:Y:S02]  /*2570*/  IMAD.MOV R45, RZ, RZ, -R42 ;  /* 0x000000ffff2d7224 */ /* 0x000fe400078e0a2a */
[----:B------:R-:W-:Y:S01]  /*2580*/  @!P0 IMAD.MOV R37, RZ, RZ, -R37 ;  /* 0x000000ffff258224 */ /* 0x000fe200078e0a25 */
[C---:B------:R-:W-:Y:S01]  /*2590*/  ISETP.GT.U32.AND P0, PT, R2.reuse, R41, PT ;  /* 0x000000290200720c */ /* 0x040fe20003f04070 */
[----:B------:R-:W-:Y:S02]  /*25a0*/  IMAD R42, R2, R14, R43 ;  /* 0x0000000e022a7224 */ /* 0x000fe400078e022b */
[----:B------:R-:W-:-:S03]  /*25b0*/  IMAD.HI.U32 R14, R5, R46, RZ ;  /* 0x0000002e050e7227 */ /* 0x000fc600078e00ff */
[C---:B------:R-:W-:Y:S01]  /*25c0*/  ISETP.GT.U32.AND P5, PT, R2.reuse, R42, PT ;  /* 0x0000002a0200720c */ /* 0x040fe20003fa4070 */
[----:B------:R-:W-:Y:S02]  /*25d0*/  IMAD R43, R2, R45, R44 ;  /* 0x0000002d022b7224 */ /* 0x000fe400078e022c */
[----:B------:R-:W-:Y:S02]  /*25e0*/  IMAD.MOV R45, RZ, RZ, -R14 ;  /* 0x000000ffff2d7224 */ /* 0x000fe400078e0a0e */
[----:B------:R-:W-:Y:S01]  /*25f0*/  @!P2 IMAD.IADD R40, R40, 0x1, -R2 ;  /* 0x000000012828a824 */ /* 0x000fe200078e0a02 */
[----:B------:R-:W-:Y:S01]  /*2600*/  ISETP.GE.AND P2, PT, R48, RZ, PT ;  /* 0x000000ff3000720c */ /* 0x000fe20003f46270 */
[----:B------:R-:W-:Y:S02]  /*2610*/  IMAD R44, R2, R45, R46 ;  /* 0x0000002d022c7224 */ /* 0x000fe400078e022e */
[----:B------:R-:W-:Y:S02]  /*2620*/  VIADD R48, R56, 0x64 ;  /* 0x0000006438307836 */ /* 0x000fe40000000000 */
[--C-:B------:R-:W-:Y:S01]  /*2630*/  @!P6 IMAD.IADD R38, R38, 0x1, -R2.reuse ;  /* 0x000000012626e824 */ /* 0x100fe200078e0a02 */
[----:B------:R-:W-:Y:S01]  /*2640*/  ISETP.GE.AND P6, PT, R47, RZ, PT ;  /* 0x000000ff2f00720c */ /* 0x000fe20003fc6270 */
[--C-:B------:R-:W-:Y:S01]  /*2650*/  @!P0 IMAD.IADD R41, R41, 0x1, -R2.reuse ;  /* 0x0000000129298824 */ /* 0x100fe200078e0a02 */
[----:B------:R-:W-:Y:S01]  /*2660*/  ISETP.GT.U32.AND P0, PT, R2, R44, PT ;  /* 0x0000002c0200720c */ /* 0x000fe20003f04070 */
[----:B------:R-:W-:Y:S01]  /*2670*/  @!P1 IMAD.MOV R39, RZ, RZ, -R39 ;  /* 0x000000ffff279224 */ /* 0x000fe200078e0a27 */
[----:B------:R-:W-:Y:S01]  /*2680*/  IABS R47, R48 ;  /* 0x00000030002f7213 */ /* 0x000fe20000000000 */
[----:B------:R-:W-:Y:S01]  /*2690*/  VIADD R46, R56, 0x60 ;  /* 0x00000060382e7836 */ /* 0x000fe20000000000 */
[----:B------:R-:W-:Y:S01]  /*26a0*/  ISETP.GT.U32.AND P1, PT, R2, R43, PT ;  /* 0x0000002b0200720c */ /* 0x000fe20003f24070 */
[----:B------:R-:W-:Y:S01]  /*26b0*/  @!P5 IMAD.IADD R42, R42, 0x1, -R2 ;  /* 0x000000012a2ad824 */ /* 0x000fe200078e0a02 */
[----:B------:R-:W-:Y:S01]  /*26c0*/  ISETP.GE.AND P5, PT, R51, RZ, PT ;  /* 0x000000ff3300720c */ /* 0x000fe20003fa6270 */
[----:B------:R-:W-:Y:S01]  /*26d0*/  IMAD.MOV.U32 R45, RZ, RZ, R47 ;  /* 0x000000ffff2d7224 */ /* 0x000fe200078e002f */
[----:B------:R-:W-:Y:S01]  /*26e0*/  IABS R47, R46 ;  /* 0x0000002e002f7213 */ /* 0x000fe20000000000 */
[----:B------:R-:W-:Y:S01]  /*26f0*/  @!P4 IMAD.MOV R36, RZ, RZ, -R36 ;  /* 0x000000ffff24c224 */ /* 0x000fe200078e0a24 */
[----:B------:R-:W-:Y:S01]  /*2700*/  ISETP.GT.U32.AND P4, PT, R2, R40, PT ;  /* 0x000000280200720c */ /* 0x000fe20003f84070 */
[----:B------:R-:W-:-:S04]  /*2710*/  IMAD.HI.U32 R14, R5, R45, RZ ;  /* 0x0000002d050e7227 */ /* 0x000fc800078e00ff */
[----:B------:R-:W-:Y:S02]  /*2720*/  @!P0 IMAD.IADD R44, R44, 0x1, -R2 ;  /* 0x000000012c2c8824 */ /* 0x000fe400078e0a02 */
[----:B------:R-:W-:Y:S02]  /*2730*/  IMAD.MOV R14, RZ, RZ, -R14 ;  /* 0x000000ffff0e7224 */ /* 0x000fe400078e0a0e */
[----:B------:R-:W-:Y:S01]  /*2740*/  @!P1 IMAD.IADD R43, R43, 0x1, -R2 ;  /* 0x000000012b2b9824 */ /* 0x000fe200078e0a02 */
[C---:B------:R-:W-:Y:S01]  /*2750*/  ISETP.GT.U32.AND P1, PT, R2.reuse, R42, PT ;  /* 0x0000002a0200720c */ /* 0x040fe20003f24070 */
[C---:B------:R-:W-:Y:S01]  /*2760*/  IMAD R45, R2.reuse, R14, R45 ;  /* 0x0000000e022d7224 */ /* 0x040fe200078e022d */
[----:B------:R-:W-:Y:S01]  /*2770*/  ISETP.GT.U32.AND P0, PT, R2, R44, PT ;  /* 0x0000002c0200720c */ /* 0x000fe20003f04070 */
[----:B------:R-:W-:-:S04]  /*2780*/  IMAD.HI.U32 R14, R5, R47, RZ ;  /* 0x0000002f050e7227 */ /* 0x000fc800078e00ff */
[----:B------:R-:W-:Y:S02]  /*2790*/  IMAD.MOV R14, RZ, RZ, -R14 ;  /* 0x000000ffff0e7224 */ /* 0x000fe400078e0a0e */
[--C-:B------:R-:W-:Y:S01]  /*27a0*/  @!P4 IMAD.IADD R40, R40, 0x1, -R2.reuse ;  /* 0x000000012828c824 */ /* 0x100fe200078e0a02 */
[----:B------:R-:W-:Y:S01]  /*27b0*/  ISETP.GE.AND P4, PT, R50, RZ, PT ;  /* 0x000000ff3200720c */ /* 0x000fe20003f86270 */
[----:B------:R-:W-:Y:S02]  /*27c0*/  IMAD R47, R2, R14, R47 ;  /* 0x0000000e022f7224 */ /* 0x000fe400078e022f */
[--C-:B------:R-:W-:Y:S01]  /*27d0*/  @!P1 IMAD.IADD R42, R42, 0x1, -R2.reuse ;  /* 0x000000012a2a9824 */ /* 0x100fe200078e0a02 */
[----:B------:R-:W-:Y:S01]  /*27e0*/  ISETP.GT.U32.AND P1, PT, R2, R45, PT ;  /* 0x0000002d0200720c */ /* 0x000fe20003f24070 */
[----:B------:R-:W-:Y:S01]  /*27f0*/  @!P0 IMAD.IADD R44, R44, 0x1, -R2 ;  /* 0x000000012c2c8824 */ /* 0x000fe200078e0a02 */
[----:B------:R-:W-:Y:S01]  /*2800*/  ISETP.GT.U32.AND P0, PT, R2, R47, PT ;  /* 0x0000002f0200720c */ /* 0x000fe20003f04070 */
[----:B------:R-:W-:Y:S01]  /*2810*/  @!P3 IMAD.MOV R38, RZ, RZ, -R38 ;  /* 0x000000ffff26b224 */ /* 0x000fe200078e0a26 */
[----:B------:R-:W-:Y:S01]  /*2820*/  ISETP.GE.AND P3, PT, R49, RZ, PT ;  /* 0x000000ff3100720c */ /* 0x000fe20003f66270 */
[----:B------:R-:W-:-:S02]  /*2830*/  VIADD R50, R56, 0x5c ;  /* 0x0000005c38327836 */ /* 0x000fc40000000000 */
[----:B------:R-:W-:Y:S01]  /*2840*/  @!P6 IMAD.MOV R40, RZ, RZ, -R40 ;  /* 0x000000ffff28e224 */ /* 0x000fe200078e0a28 */
[----:B------:R-:W-:Y:S01]  /*2850*/  ISETP.GT.U32.AND P6, PT, R2, R43, PT ;  /* 0x0000002b0200720c */ /* 0x000fe20003fc4070 */
[----:B------:R-:W-:Y:S01]  /*2860*/  @!P2 IMAD.MOV R41, RZ, RZ, -R41 ;  /* 0x000000ffff29a224 */ /* 0x000fe200078e0a29 */
[----:B------:R-:W-:Y:S01]  /*2870*/  IABS R49, R50 ;  /* 0x0000003200317213 */ /* 0x000fe20000000000 */
[----:B------:R-:W-:Y:S01]  /*2880*/  VIADD R52, R56, 0x54 ;  /* 0x0000005438347836 */ /* 0x000fe20000000000 */
[----:B------:R-:W-:Y:S01]  /*2890*/  ISETP.GE.AND P2, PT, R48, RZ, PT ;  /* 0x000000ff3000720c */ /* 0x000fe20003f46270 */
[----:B------:R-:W-:Y:S02]  /*28a0*/  VIADD R48, R56, 0x58 ;  /* 0x0000005838307836 */ /* 0x000fe40000000000 */
[----:B------:R-:W-:Y:S01]  /*28b0*/  IMAD.HI.U32 R14, R5, R49, RZ ;  /* 0x00000031050e7227 */ /* 0x000fe200078e00ff */
[----:B------:R-:W-:Y:S02]  /*28c0*/  IABS R53, R52 ;  /* 0x0000003400357213 */ /* 0x000fe40000000000 */
[----:B------:R-:W-:Y:S01]  /*28d0*/  IABS R51, R48 ;  /* 0x0000003000337213 */ /* 0x000fe20000000000 */
[--C-:B------:R-:W-:Y:S01]  /*28e0*/  @!P1 IMAD.IADD R45, R45, 0x1, -R2.reuse ;  /* 0x000000012d2d9824 */ /* 0x100fe200078e0a02 */
[----:B------:R-:W-:Y:S01]  /*28f0*/  ISETP.GE.AND P1, PT, R50, RZ, PT ;  /* 0x000000ff3200720c */ /* 0x000fe20003f26270 */
[----:B------:R-:W-:-:S02]  /*2900*/  @!P0 IMAD.IADD R47, R47, 0x1, -R2 ;  /* 0x000000012f2f8824 */ /* 0x000fc400078e0a02 */
[----:B------:R-:W-:Y:S02]  /*2910*/  IMAD.MOV R14, RZ, RZ, -R14 ;  /* 0x000000ffff0e7224 */ /* 0x000fe400078e0a0e */
[----:B------:R-:W-:Y:S01]  /*2920*/  @!P3 IMAD.MOV R42, RZ, RZ, -R42 ;  /* 0x000000ffff2ab224 */ /* 0x000fe200078e0a2a */
[C---:B------:R-:W-:Y:S01]  /*2930*/  ISETP.GT.U32.AND P3, PT, R2.reuse, R45, PT ;  /* 0x0000002d0200720c */ /* 0x040fe20003f64070 */
[C---:B------:R-:W-:Y:S01]  /*2940*/  IMAD R49, R2.reuse, R14, R49 ;  /* 0x0000000e02317224 */ /* 0x040fe200078e0231 */
[----:B------:R-:W-:Y:S01]  /*2950*/  ISETP.GT.U32.AND P0, PT, R2, R47, PT ;  /* 0x0000002f0200720c */ /* 0x000fe20003f04070 */
[----:B------:R-:W-:-:S04]  /*2960*/  IMAD.HI.U32 R14, R5, R51, RZ ;  /* 0x00000033050e7227 */ /* 0x000fc800078e00ff */
[----:B------:R-:W-:Y:S01]  /*2970*/  @!P6 IMAD.IADD R43, R43, 0x1, -R2 ;  /* 0x000000012b2be824 */ /* 0x000fe200078e0a02 */
[----:B------:R-:W-:Y:S01]  /*2980*/  ISETP.GE.AND P6, PT, R46, RZ, PT ;  /* 0x000000ff2e00720c */ /* 0x000fe20003fc6270 */
[----:B------:R-:W-:-:S04]  /*2990*/  IMAD.HI.U32 R46, R5, R53, RZ ;  /* 0x00000035052e7227 */ /* 0x000fc800078e00ff */
[----:B------:R-:W-:Y:S02]  /*29a0*/  IMAD.MOV R14, RZ, RZ, -R14 ;  /* 0x000000ffff0e7224 */ /* 0x000fe400078e0a0e */
[----:B------:R-:W-:Y:S02]  /*29b0*/  IMAD.MOV R46, RZ, RZ, -R46 ;  /* 0x000000ffff2e7224 */ /* 0x000fe400078e0a2e */
[----:B------:R-:W-:Y:S02]  /*29c0*/  IMAD R51, R2, R14, R51 ;  /* 0x0000000e02337224 */ /* 0x000fe400078e0233 */
[--C-:B------:R-:W-:Y:S01]  /*29d0*/  @!P3 IMAD.IADD R45, R45, 0x1, -R2.reuse ;  /* 0x000000012d2db824 */ /* 0x100fe200078e0a02 */
[----:B------:R-:W-:Y:S01]  /*29e0*/  ISETP.GE.AND P3, PT, R52, RZ, PT ;  /* 0x000000ff3400720c */ /* 0x000fe20003f66270 */
[C---:B------:R-:W-:Y:S02]  /*29f0*/  IMAD R53, R2.reuse, R46, R53 ;  /* 0x0000002e02357224 */ /* 0x040fe400078e0235 */
[----:B------:R-:W-:Y:S01]  /*2a00*/  @!P0 IMAD.IADD R47, R47, 0x1, -R2 ;  /* 0x000000012f2f8824 */ /* 0x000fe200078e0a02 */
[----:B------:R-:W-:Y:S01]  /*2a10*/  ISETP.GT.U32.AND P0, PT, R2, R51, PT ;  /* 0x000000330200720c */ /* 0x000fe20003f04070 */
[----:B------:R-:W-:-:S02]  /*2a20*/  IMAD.MOV.U32 R46, RZ, RZ, R45 ;  /* 0x000000ffff2e7224 */ /* 0x000fc400078e002d */
[----:B------:R-:W-:Y:S01]  /*2a30*/  @!P5 IMAD.MOV R44, RZ, RZ, -R44 ;  /* 0x000000ffff2cd224 */ /* 0x000fe200078e0a2c */
[----:B------:R-:W-:Y:S01]  /*2a40*/  ISETP.GE.AND P5, PT, R48, RZ, PT ;  /* 0x000000ff3000720c */ /* 0x000fe20003fa6270 */
[----:B------:R-:W-:Y:S01]  /*2a50*/  @!P2 IMAD.MOV R46, RZ, RZ, -R46 ;  /* 0x000000ffff2ea224 */ /* 0x000fe200078e0a2e */
[----:B------:R-:W-:Y:S01]  /*2a60*/  ISETP.GT.U32.AND P2, PT, R2, R53, PT ;  /* 0x000000350200720c */ /* 0x000fe20003f44070 */
[C---:B------:R-:W-:Y:S02]  /*2a70*/  VIADD R48, R56.reuse, 0x50 ;  /* 0x0000005038307836 */ /* 0x040fe40000000000 */
[----:B------:R-:W-:Y:S02]  /*2a80*/  VIADD R54, R56, 0x48 ;  /* 0x0000004838367836 */ /* 0x000fe40000000000 */
[----:B------:R-:W-:Y:S01]  /*2a90*/  @!P4 IMAD.MOV R43, RZ, RZ, -R43 ;  /* 0x000000ffff2bc224 */ /* 0x000fe200078e0a2b */
[----:B------:R-:W-:Y:S01]  /*2aa0*/  IABS R50, R48 ;  /* 0x0000003000327213 */ /* 0x000fe20000000000 */
[----:B------:R-:W-:Y:S01]  /*2ab0*/  @!P0 IMAD.IADD R51, R51, 0x1, -R2 ;  /* 0x0000000133338824 */ /* 0x000fe200078e0a02 */
[----:B------:R-:W-:Y:S01]  /*2ac0*/  ISETP.GT.U32.AND P4, PT, R2, R49, PT ;  /* 0x000000310200720c */ /* 0x000fe20003f84070 */
[----:B------:R-:W-:Y:S01]  /*2ad0*/  VIADD R52, R56, 0x4c ;  /* 0x0000004c38347836 */ /* 0x000fe20000000000 */
[----:B------:R-:W-:Y:S01]  /*2ae0*/  IABS R57, R54 ;  /* 0x0000003600397213 */ /* 0x000fe20000000000 */
[----:B------:R-:W-:Y:S01]  /*2af0*/  IMAD.HI.U32 R14, R5, R50, RZ ;  /* 0x00000032050e7227 */ /* 0x000fe200078e00ff */
[----:B------:R-:W-:-:S02]  /*2b00*/  ISETP.GT.U32.AND P0, PT, R2, R51, PT ;  /* 0x000000330200720c */ /* 0x000fc40003f04070 */
[----:B------:R-:W-:Y:S01]  /*2b10*/  IABS R55, R52 ;  /* 0x0000003400377213 */ /* 0x000fe20000000000 */
[----:B------:R-:W-:Y:S02]  /*2b20*/  @!P2 IMAD.IADD R53, R53, 0x1, -R2 ;  /* 0x000000013535a824 */ /* 0x000fe400078e0a02 */
[----:B------:R-:W-:Y:S02]  /*2b30*/  IMAD.MOV R45, RZ, RZ, -R14 ;  /* 0x000000ffff2d7224 */ /* 0x000fe400078e0a0e */
[----:B------:R-:W-:Y:S01]  /*2b40*/  @!P6 IMAD.MOV R47, RZ, RZ, -R47 ;  /* 0x000000ffff2fe224 */ /* 0x000fe200078e0a2f */
[C---:B------:R-:W-:Y:S01]  /*2b50*/  ISETP.GT.U32.AND P2, PT, R2.reuse, R53, PT ;  /* 0x000000350200720c */ /* 0x040fe20003f44070 */
[----:B------:R-:W-:Y:S01]  /*2b60*/  IMAD R45, R2, R45, R50 ;  /* 0x0000002d022d7224 */ /* 0x000fe200078e0232 */
[----:B------:R-:W-:Y:S01]  /*2b70*/  ISETP.GE.AND P6, PT, R48, RZ, PT ;  /* 0x000000ff3000720c */ /* 0x000fe20003fc6270 */
[----:B------:R-:W-:-:S04]  /*2b80*/  IMAD.HI.U32 R48, R5, R57, RZ ;  /* 0x0000003905307227 */ /* 0x000fc800078e00ff */
[----:B------:R-:W-:Y:S01]  /*2b90*/  @!P0 IMAD.IADD R51, R51, 0x1, -R2 ;  /* 0x0000000133338824 */ /* 0x000fe200078e0a02 */
[----:B------:R-:W-:Y:S01]  /*2ba0*/  ISETP.GT.U32.AND P0, PT, R2, R45, PT ;  /* 0x0000002d0200720c */ /* 0x000fe20003f04070 */
[----:B------:R-:W-:Y:S02]  /*2bb0*/  IMAD.MOV R48, RZ, RZ, -R48 ;  /* 0x000000ffff307224 */ /* 0x000fe400078e0a30 */
[----:B------:R-:W-:Y:S02]  /*2bc0*/  @!P4 IMAD.IADD R49, R49, 0x1, -R2 ;  /* 0x000000013131c824 */ /* 0x000fe400078e0a02 */
[----:B------:R-:W-:-:S03]  /*2bd0*/  IMAD.HI.U32 R14, R5, R55, RZ ;  /* 0x00000037050e7227 */ /* 0x000fc600078e00ff */
[C---:B------:R-:W-:Y:S01]  /*2be0*/  ISETP.GT.U32.AND P4, PT, R2.reuse, R49, PT ;  /* 0x000000310200720c */ /* 0x040fe20003f84070 */
[C---:B------:R-:W-:Y:S02]  /*2bf0*/  IMAD R57, R2.reuse, R48, R57 ;  /* 0x0000003002397224 */ /* 0x040fe400078e0239 */
[----:B------:R-:W-:Y:S02]  /*2c00*/  @!P2 IMAD.IADD R53, R53, 0x1, -R2 ;  /* 0x000000013535a824 */ /* 0x000fe400078e0a02 */
[----:B------:R-:W-:Y:S02]  /*2c10*/  IMAD.MOV R14, RZ, RZ, -R14 ;  /* 0x000000ffff0e7224 */ /* 0x000fe400078e0a0e */
[----:B------:R-:W-:Y:S01]  /*2c20*/  @!P3 IMAD.MOV R53, RZ, RZ, -R53 ;  /* 0x000000ffff35b224 */ /* 0x000fe200078e0a35 */
[C---:B------:R-:W-:Y:S01]  /*2c30*/  ISETP.GT.U32.AND P3, PT, R2.reuse, R57, PT ;  /* 0x000000390200720c */ /* 0x040fe20003f64070 */
[----:B------:R-:W-:Y:S02]  /*2c40*/  IMAD R55, R2, R14, R55 ;  /* 0x0000000e02377224 */ /* 0x000fe400078e0237 */
[----:B------:R-:W-:-:S02]  /*2c50*/  VIADD R14, R56, 0x44 ;  /* 0x00000044380e7836 */ /* 0x000fc40000000000 */
[--C-:B------:R-:W-:Y:S02]  /*2c60*/  @!P0 IMAD.IADD R45, R45, 0x1, -R2.reuse ;  /* 0x000000012d2d8824 */ /* 0x100fe400078e0a02 */
[----:B------:R-:W-:Y:S01]  /*2c70*/  VIADD R58, R56, 0x40 ;  /* 0x00000040383a7836 */ /* 0x000fe20000000000 */
[----:B------:R-:W-:Y:S01]  /*2c80*/  IABS R59, R14 ;  /* 0x0000000e003b7213 */ /* 0x000fe20000000000 */
[----:B------:R-:W-:Y:S01]  /*2c90*/  @!P5 IMAD.MOV R51, RZ, RZ, -R51 ;  /* 0x000000ffff33d224 */ /* 0x000fe200078e0a33 */
[----:B------:R-:W-:Y:S01]  /*2ca0*/  ISETP.GT.U32.AND P5, PT, R2, R55, PT ;  /* 0x000000370200720c */ /* 0x000fe20003fa4070 */
[----:B------:R-:W-:Y:S01]  /*2cb0*/  VIADD R60, R56, 0x3c ;  /* 0x0000003c383c7836 */ /* 0x000fe20000000000 */
[----:B------:R-:W-:Y:S01]  /*2cc0*/  ISETP.GT.U32.AND P0, PT, R2, R45, PT ;  /* 0x0000002d0200720c */ /* 0x000fe20003f04070 */
[--C-:B------:R-:W-:Y:S01]  /*2cd0*/  @!P4 IMAD.IADD R49, R49, 0x1, -R2.reuse ;  /* 0x000000013131c824 */ /* 0x100fe200078e0a02 */
[----:B------:R-:W-:Y:S01]  /*2ce0*/  IABS R61, R58 ;  /* 0x0000003a003d7213 */ /* 0x000fe20000000000 */
[----:B------:R-:W-:Y:S01]  /*2cf0*/  @!P3 IMAD.IADD R57, R57, 0x1, -R2 ;  /* 0x000000013939b824 */ /* 0x000fe200078e0a02 */
[----:B------:R-:W-:Y:S01]  /*2d00*/  ISETP.GE.AND P4, PT, R52, RZ, PT ;  /* 0x000000ff3400720c */ /* 0x000fe20003f86270 */
[----:B------:R-:W-:Y:S01]  /*2d10*/  VIADD R62, R56, 0x38 ;  /* 0x00000038383e7836 */ /* 0x000fe20000000000 */
[----:B------:R-:W-:Y:S01]  /*2d20*/  ISETP.GE.AND P2, PT, R14, RZ, PT ;  /* 0x000000ff0e00720c */ /* 0x000fe20003f46270 */
[----:B------:R-:W-:Y:S01]  /*2d30*/  IMAD.HI.U32 R14, R5, R59, RZ ;  /* 0x0000003b050e7227 */ /* 0x000fe200078e00ff */
[----:B------:R-:W-:-:S02]  /*2d40*/  IABS R52, R60 ;  /* 0x0000003c00347213 */ /* 0x000fc40000000000 */
[----:B------:R-:W-:Y:S01]  /*2d50*/  ISETP.GT.U32.AND P3, PT, R2, R57, PT ;  /* 0x000000390200720c */ /* 0x000fe20003f64070 */
[----:B------:R-:W-:-:S04]  /*2d60*/  IMAD.HI.U32 R48, R5, R61, RZ ;  /* 0x0000003d05307227 */ /* 0x000fc800078e00ff */
[----:B------:R-:W-:Y:S02]  /*2d70*/  IMAD.MOV R50, RZ, RZ, -R14 ;  /* 0x000000ffff327224 */ /* 0x000fe400078e0a0e */
[----:B------:R-:W-:-:S04]  /*2d80*/  IMAD.HI.U32 R14, R5, R52, RZ ;  /* 0x00000034050e7227 */ /* 0x000fc800078e00ff */
[----:B------:R-:W-:Y:S01]  /*2d90*/  @!P1 IMAD.MOV R49, RZ, RZ, -R49 ;  /* 0x000000ffff319224 */ /* 0x000fe200078e0a31 */
[----:B------:R-:W-:Y:S01]  /*2da0*/  ISETP.GE.AND P1, PT, R54, RZ, PT ;  /* 0x000000ff3600720c */ /* 0x000fe20003f26270 */
[----:B------:R-:W-:Y:S01]  /*2db0*/  IMAD.MOV R48, RZ, RZ, -R48 ;  /* 0x000000ffff307224 */ /* 0x000fe200078e0a30 */
[----:B------:R-:W-:Y:S01]  /*2dc0*/  IABS R54, R62 ;  /* 0x0000003e00367213 */ /* 0x000fe20000000000 */
[--C-:B------:R-:W-:Y:S02]  /*2dd0*/  @!P5 IMAD.IADD R55, R55, 0x1, -R2.reuse ;  /* 0x000000013737d824 */ /* 0x100fe400078e0a02 */
[----:B------:R-:W-:Y:S01]  /*2de0*/  @!P0 IMAD.IADD R45, R45, 0x1, -R2 ;  /* 0x000000012d2d8824 */ /* 0x000fe200078e0a02 */
[----:B------:R-:W-:Y:S01]  /*2df0*/  ISETP.GE.AND P0, PT, R58, RZ, PT ;  /* 0x000000ff3a00720c */ /* 0x000fe20003f06270 */
[----:B------:R-:W-:Y:S01]  /*2e00*/  IMAD.MOV R63, RZ, RZ, -R14 ;  /* 0x000000ffff3f7224 */ /* 0x000fe200078e0a0e */
[C---:B------:R-:W-:Y:S01]  /*2e10*/  ISETP.GT.U32.AND P5, PT, R2.reuse, R55, PT ;  /* 0x000000370200720c */ /* 0x040fe20003fa4070 */
[----:B------:R-:W-:-:S02]  /*2e20*/  IMAD R61, R2, R48, R61 ;  /* 0x00000030023d7224 */ /* 0x000fc400078e023d */
[----:B------:R-:W-:Y:S02]  /*2e30*/  IMAD.MOV.U32 R48, RZ, RZ, R45 ;  /* 0x000000ffff307224 */ /* 0x000fe400078e002d */
[C---:B------:R-:W-:Y:S02]  /*2e40*/  IMAD R59, R2.reuse, R50, R59 ;  /* 0x00000032023b7224 */ /* 0x040fe400078e023b */
[----:B------:R-:W-:Y:S02]  /*2e50*/  IMAD R45, R2, R63, R52 ;  /* 0x0000003f022d7224 */ /* 0x000fe400078e0234 */
[----:B------:R-:W-:-:S04]  /*2e60*/  IMAD.HI.U32 R50, R5, R54, RZ ;  /* 0x0000003605327227 */ /* 0x000fc800078e00ff */
[----:B------:R-:W-:Y:S01]  /*2e70*/  @!P3 IMAD.IADD R57, R57, 0x1, -R2 ;  /* 0x000000013939b824 */ /* 0x000fe200078e0a02 */
[C---:B------:R-:W-:Y:S01]  /*2e80*/  ISETP.GT.U32.AND P3, PT, R2.reuse, R45, PT ;  /* 0x0000002d0200720c */ /* 0x040fe20003f64070 */
[----:B------:R-:W-:Y:S02]  /*2e90*/  IMAD.MOV R65, RZ, RZ, -R50 ;  /* 0x000000ffff417224 */ /* 0x000fe400078e0a32 */
[----:B------:R-:W-:Y:S01]  /*2ea0*/  @!P5 IMAD.IADD R55, R55, 0x1, -R2 ;  /* 0x000000013737d824 */ /* 0x000fe200078e0a02 */
[C---:B------:R-:W-:Y:S01]  /*2eb0*/  ISETP.GT.U32.AND P5, PT, R2.reuse, R59, PT ;  /* 0x0000003b0200720c */ /* 0x040fe20003fa4070 */
[----:B------:R-:W-:Y:S02]  /*2ec0*/  IMAD R63, R2, R65, R54 ;  /* 0x00000041023f7224 */ /* 0x000fe400078e0236 */
[C---:B------:R-:W-:Y:S02]  /*2ed0*/  VIADD R54, R56.reuse, 0x34 ;  /* 0x0000003438367836 */ /* 0x040fe40000000000 */
[----:B------:R-:W-:-:S02]  /*2ee0*/  VIADD R58, R56, 0x30 ;  /* 0x00000030383a7836 */ /* 0x000fc40000000000 */
[----:B------:R-:W-:Y:S01]  /*2ef0*/  @!P4 IMAD.MOV R55, RZ, RZ, -R55 ;  /* 0x000000ffff37c224 */ /* 0x000fe200078e0a37 */
[----:B------:R-:W-:Y:S01]  /*2f00*/  IABS R65, R54 ;  /* 0x0000003600417213 */ /* 0x000fe20000000000 */
[----:B------:R-:W-:Y:S01]  /*2f10*/  @!P1 IMAD.MOV R57, RZ, RZ, -R57 ;  /* 0x000000ffff399224 */ /* 0x000fe200078e0a39 */
[----:B------:R-:W-:Y:S01]  /*2f20*/  ISETP.GE.AND P4, PT, R60, RZ, PT ;  /* 0x000000ff3c00720c */ /* 0x000fe20003f86270 */
[----:B------:R-:W-:Y:S01]  /*2f30*/  @!P3 IMAD.IADD R45, R45, 0x1, -R2 ;  /* 0x000000012d2db824 */ /* 0x000fe200078e0a02 */
[----:B------:R-:W-:Y:S01]  /*2f40*/  IABS R67, R58 ;  /* 0x0000003a00437213 */ /* 0x000fe20000000000 */
[----:B------:R-:W-:Y:S01]  /*2f50*/  VIADD R60, R56, 0x2c ;  /* 0x0000002c383c7836 */ /* 0x000fe20000000000 */
[C---:B------:R-:W-:Y:S01]  /*2f60*/  ISETP.GT.U32.AND P1, PT, R2.reuse, R63, PT ;  /* 0x0000003f0200720c */ /* 0x040fe20003f24070 */
[C---:B------:R-:W-:Y:S01]  /*2f70*/  IMAD.HI.U32 R14, R5.reuse, R65, RZ ;  /* 0x00000041050e7227 */ /* 0x040fe200078e00ff */
[----:B------:R-:W-:Y:S02]  /*2f80*/  ISETP.GT.U32.AND P3, PT, R2, R45, PT ;  /* 0x0000002d0200720c */ /* 0x000fe40003f64070 */
[----:B------:R-:W-:Y:S01]  /*2f90*/  IABS R69, R60 ;  /* 0x0000003c00457213 */ /* 0x000fe20000000000 */
[----:B------:R-:W-:-:S04]  /*2fa0*/  IMAD.HI.U32 R50, R5, R67, RZ ;  /* 0x0000004305327227 */ /* 0x000fc800078e00ff */
[----:B------:R-:W-:Y:S02]  /*2fb0*/  IMAD.MOV R14, RZ, RZ, -R14 ;  /* 0x000000ffff0e7224 */ /* 0x000fe400078e0a0e */
[----:B------:R-:W-:Y:S01]  /*2fc0*/  @!P6 IMAD.MOV R48, RZ, RZ, -R48 ;  /* 0x000000ffff30e224 */ /* 0x000fe200078e0a30 */
[C---:B------:R-:W-:Y:S01]  /*2fd0*/  ISETP.GT.U32.AND P6, PT, R2.reuse, R61, PT ;  /* 0x0000003d0200720c */ /* 0x040fe20003fc4070 */
[----:B------:R-:W-:Y:S02]  /*2fe0*/  IMAD.MOV R50, RZ, RZ, -R50 ;  /* 0x000000ffff327224 */ /* 0x000fe400078e0a32 */
[----:B------:R-:W-:Y:S02]  /*2ff0*/  IMAD R65, R2, R14, R65 ;  /* 0x0000000e02417224 */ /* 0x000fe400078e0241 */
[----:B------:R-:W-:-:S04]  /*3000*/  IMAD.HI.U32 R52, R5, R69, RZ ;  /* 0x0000004505347227 */ /* 0x000fc800078e00ff */
[--C-:B------:R-:W-:Y:S02]  /*3010*/  @!P5 IMAD.IADD R59, R59, 0x1, -R2.reuse ;  /* 0x000000013b3bd824 */ /* 0x100fe400078e0a02 */
[C---:B------:R-:W-:Y:S02]  /*3020*/  IMAD R67, R2.reuse, R50, R67 ;  /* 0x0000003202437224 */ /* 0x040fe400078e0243 */
[----:B------:R-:W-:Y:S01]  /*3030*/  @!P1 IMAD.IADD R63, R63, 0x1, -R2 ;  /* 0x000000013f3f9824 */ /* 0x000fe200078e0a02 */
[C---:B------:R-:W-:Y:S01]  /*3040*/  ISETP.GT.U32.AND P1, PT, R2.reuse, R65, PT ;  /* 0x000000410200720c */ /* 0x040fe20003f24070 */
[----:B------:R-:W-:Y:S01]  /*3050*/  IMAD.MOV R52, RZ, RZ, -R52 ;  /* 0x000000ffff347224 */ /* 0x000fe200078e0a34 */
[C---:B------:R-:W-:Y:S01]  /*3060*/  ISETP.GT.U32.AND P5, PT, R2.reuse, R59, PT ;  /* 0x0000003b0200720c */ /* 0x040fe20003fa4070 */
[----:B------:R-:W-:Y:S01]  /*3070*/  @!P3 IMAD.IADD R45, R45, 0x1, -R2 ;  /* 0x000000012d2db824 */ /* 0x000fe200078e0a02 */
[C---:B------:R-:W-:Y:S01]  /*3080*/  ISETP.GT.U32.AND P3, PT, R2.reuse, R67, PT ;  /* 0x000000430200720c */ /* 0x040fe20003f64070 */
[----:B------:R-:W-:-:S02]  /*3090*/  IMAD R69, R2, R52, R69 ;  /* 0x0000003402457224 */ /* 0x000fc400078e0245 */
[----:B------:R-:W-:Y:S02]  /*30a0*/  VIADD R52, R56, 0x28 ;  /* 0x0000002838347836 */ /* 0x000fe40000000000 */
[--C-:B------:R-:W-:Y:S02]  /*30b0*/  @!P6 IMAD.IADD R61, R61, 0x1, -R2.reuse ;  /* 0x000000013d3de824 */ /* 0x100fe400078e0a02 */
[----:B------:R-:W-:Y:S01]  /*30c0*/  IMAD.MOV.U32 R50, RZ, RZ, R45 ;  /* 0x000000ffff327224 */ /* 0x000fe200078e002d */
[----:B------:R-:W-:Y:S01]  /*30d0*/  IABS R14, R52 ;  /* 0x00000034000e7213 */ /* 0x000fe20000000000 */
[--C-:B------:R-:W-:Y:S01]  /*30e0*/  @!P1 IMAD.IADD R65, R65, 0x1, -R2.reuse ;  /* 0x0000000141419824 */ /* 0x100fe200078e0a02 */
[----:B------:R-:W-:Y:S01]  /*30f0*/  ISETP.GT.U32.AND P6, PT, R2, R61, PT ;  /* 0x0000003d0200720c */ /* 0x000fe20003fc4070 */
[----:B------:R-:W-:Y:S01]  /*3100*/  @!P5 IMAD.IADD R59, R59, 0x1, -R2 ;  /* 0x000000013b3bd824 */ /* 0x000fe200078e0a02 */
[----:B------:R-:W-:Y:S01]  /*3110*/  ISETP.GE.AND P1, PT, R52, RZ, PT ;  /* 0x000000ff3400720c */ /* 0x000fe20003f26270 */
[----:B------:R-:W-:Y:S01]  /*3120*/  IMAD.MOV.U32 R45, RZ, RZ, R14 ;  /* 0x000000ffff2d7224 */ /* 0x000fe200078e000e */
[----:B------:R-:W-:Y:S01]  /*3130*/  ISETP.GE.AND P5, PT, R62, RZ, PT ;  /* 0x000000ff3e00720c */ /* 0x000fe20003fa6270 */
[----:B------:R-:W-:Y:S01]  /*3140*/  @!P3 IMAD.IADD R67, R67, 0x1, -R2 ;  /* 0x000000014343b824 */ /* 0x000fe200078e0a02 */
[C---:B------:R-:W-:Y:S01]  /*3150*/  ISETP.GT.U32.AND P3, PT, R2.reuse, R65, PT ;  /* 0x000000410200720c */ /* 0x040fe20003f64070 */
[----:B------:R-:W-:Y:S01]  /*3160*/  @!P2 IMAD.MOV R59, RZ, RZ, -R59 ;  /* 0x000000ffff3ba224 */ /* 0x000fe200078e0a3b */
[----:B------:R-:W-:Y:S01]  /*3170*/  ISETP.GT.U32.AND P2, PT, R2, R63, PT ;  /* 0x0000003f0200720c */ /* 0x000fe20003f44070 */
[----:B------:R-:W-:-:S04]  /*3180*/  IMAD.HI.U32 R14, R5, R45, RZ ;  /* 0x0000002d050e7227 */ /* 0x000fc800078e00ff */
[----:B------:R-:W-:Y:S02]  /*3190*/  IMAD.MOV R52, RZ, RZ, -R14 ;  /* 0x000000ffff347224 */ /* 0x000fe400078e0a0e */
[----:B------:R-:W-:Y:S01]  /*31a0*/  @!P6 IMAD.IADD R61, R61, 0x1, -R2 ;  /* 0x000000013d3de824 */ /* 0x000fe200078e0a02 */
[----:B------:R-:W-:Y:S01]  /*31b0*/  ISETP.GE.AND P6, PT, R54, RZ, PT ;  /* 0x000000ff3600720c */ /* 0x000fe20003fc6270 */
[----:B------:R-:W-:Y:S02]  /*31c0*/  IMAD R45, R2, R52, R45 ;  /* 0x00000034022d7224 */ /* 0x000fe400078e022d */
[----:B------:R-:W-:Y:S02]  /*31d0*/  VIADD R54, R56, 0x24 ;  /* 0x0000002438367836 */ /* 0x000fe40000000000 */
[----:B------:R-:W-:Y:S01]  /*31e0*/  @!P4 IMAD.MOV R50, RZ, RZ, -R50 ;  /* 0x000000ffff32c224 */ /* 0x000fe200078e0a32 */
[C---:B------:R-:W-:Y:S01]  /*31f0*/  ISETP.GT.U32.AND P4, PT, R2.reuse, R69, PT ;  /* 0x000000450200720c */ /* 0x040fe20003f84070 */
[--C-:B------:R-:W-:Y:S01]  /*3200*/  @!P3 IMAD.IADD R65, R65, 0x1, -R2.reuse ;  /* 0x000000014141b824 */ /* 0x100fe200078e0a02 */
[----:B------:R-:W-:Y:S01]  /*3210*/  ISETP.GT.U32.AND P3, PT, R2, R45, PT ;  /* 0x0000002d0200720c */ /* 0x000fe20003f64070 */
[----:B------:R-:W-:Y:S01]  /*3220*/  @!P2 IMAD.IADD R63, R63, 0x1, -R2 ;  /* 0x000000013f3fa824 */ /* 0x000fe200078e0a02 */
[----:B------:R-:W-:Y:S01]  /*3230*/  IABS R71, R54 ;  /* 0x0000003600477213 */ /* 0x000fe20000000000 */
[----:B------:R-:W-:Y:S01]  /*3240*/  VIADD R64, R56, 0x18 ;  /* 0x0000001838407836 */ /* 0x000fe20000000000 */
[----:B------:R-:W-:Y:S01]  /*3250*/  ISETP.GE.AND P2, PT, R60, RZ, PT ;  /* 0x000000ff3c00720c */ /* 0x000fe20003f46270 */
[----:B------:R-:W-:Y:S01]  /*3260*/  @!P5 IMAD.MOV R63, RZ, RZ, -R63 ;  /* 0x000000ffff3fd224 */ /* 0x000fe200078e0a3f */
[----:B------:R-:W-:Y:S01]  /*3270*/  ISETP.GT.U32.AND P5, PT, R2, R67, PT ;  /* 0x000000430200720c */ /* 0x000fe20003fa4070 */
[----:B------:R-:W-:Y:S01]  /*3280*/  IMAD.HI.U32 R14, R5, R71, RZ ;  /* 0x00000047050e7227 */ /* 0x000fe200078e00ff */
[----:B------:R-:W-:-:S03]  /*3290*/  IABS R77, R64 ;  /* 0x00000040004d7213 */ /* 0x000fc60000000000 */
[----:B------:R-:W-:Y:S02]  /*32a0*/  VIADD R60, R56, 0x20 ;  /* 0x00000020383c7836 */ /* 0x000fe40000000000 */
[----:B------:R-:W-:Y:S02]  /*32b0*/  IMAD.MOV R14, RZ, RZ, -R14 ;  /* 0x000000ffff0e7224 */ /* 0x000fe400078e0a0e */
[--C-:B------:R-:W-:Y:S01]  /*32c0*/  @!P4 IMAD.IADD R69, R69, 0x1, -R2.reuse ;  /* 0x000000014545c824 */ /* 0x100fe200078e0a02 */
[----:B------:R-:W-:Y:S01]  /*32d0*/  IABS R73, R60 ;  /* 0x0000003c00497213 */ /* 0x000fe20000000000 */
[--C-:B------:R-:W-:Y:S02]  /*32e0*/  @!P3 IMAD.IADD R45, R45, 0x1, -R2.reuse ;  /* 0x000000012d2db824 */ /* 0x100fe400078e0a02 */
[C---:B------:R-:W-:Y:S01]  /*32f0*/  IMAD R71, R2.reuse, R14, R71 ;  /* 0x0000000e02477224 */ /* 0x040fe200078e0247 */
[C---:B------:R-:W-:Y:S01]  /*3300*/  ISETP.GT.U32.AND P4, PT, R2.reuse, R69, PT ;  /* 0x000000450200720c */ /* 0x040fe20003f84070 */
[----:B------:R-:W-:Y:S01]  /*3310*/  @!P5 IMAD.IADD R67, R67, 0x1, -R2 ;  /* 0x000000014343d824 */ /* 0x000fe200078e0a02 */
[C---:B------:R-:W-:Y:S01]  /*3320*/  ISETP.GT.U32.AND P3, PT, R2.reuse, R45, PT ;  /* 0x0000002d0200720c */ /* 0x040fe20003f64070 */
[----:B------:R-:W-:Y:S01]  /*3330*/  IMAD.HI.U32 R14, R5, R73, RZ ;  /* 0x00000049050e7227 */ /* 0x000fe200078e00ff */
[----:B------:R-:W-:-:S03]  /*3340*/  ISETP.GT.U32.AND P5, PT, R2, R71, PT ;  /* 0x000000470200720c */ /* 0x000fc60003fa4070 */
[----:B------:R-:W-:Y:S02]  /*3350*/  IMAD.MOV R14, RZ, RZ, -R14 ;  /* 0x000000ffff0e7224 */ /* 0x000fe400078e0a0e */
[----:B------:R-:W-:Y:S02]  /*3360*/  VIADD R66, R56, 0x14 ;  /* 0x0000001438427836 */ /* 0x000fe40000000000 */
[----:B------:R-:W-:Y:S02]  /*3370*/  IMAD R73, R2, R14, R73 ;  /* 0x0000000e02497224 */ /* 0x000fe400078e0249 */
[----:B------:R-:W-:Y:S01]  /*3380*/  VIADD R62, R56, 0x1c ;  /* 0x0000001c383e7836 */ /* 0x000fe20000000000 */
[----:B------:R-:W-:Y:S01]  /*3390*/  IABS R79, R66 ;  /* 0x00000042004f7213 */ /* 0x000fe20000000000 */
[--C-:B------:R-:W-:Y:S01]  /*33a0*/  @!P4 IMAD.IADD R69, R69, 0x1, -R2.reuse ;  /* 0x000000014545c824 */ /* 0x100fe200078e0a02 */
[----:B------:R-:W-:Y:S01]  /*33b0*/  ISETP.GE.AND P4, PT, R54, RZ, PT ;  /* 0x000000ff3600720c */ /* 0x000fe20003f86270 */
[----:B------:R-:W-:Y:S01]  /*33c0*/  @!P3 IMAD.IADD R45, R45, 0x1, -R2 ;  /* 0x000000012d2db824 */ /* 0x000fe200078e0a02 */
[----:B------:R-:W-:Y:S01]  /*33d0*/  ISETP.GT.U32.AND P3, PT, R2, R73, PT ;  /* 0x000000490200720c */ /* 0x000fe20003f64070 */
[----:B------:R-:W-:Y:S01]  /*33e0*/  IMAD.HI.U32 R54, R5, R77, RZ ;  /* 0x0000004d05367227 */ /* 0x000fe200078e00ff */
[----:B------:R-:W-:-:S03]  /*33f0*/  IABS R75, R62 ;  /* 0x0000003e004b7213 */ /* 0x000fc60000000000 */
[----:B------:R-:W-:Y:S02]  /*3400*/  @!P5 IMAD.IADD R71, R71, 0x1, -R2 ;  /* 0x000000014747d824 */ /* 0x000fe400078e0a02 */
[----:B------:R-:W-:Y:S02]  /*3410*/  IMAD.MOV R54, RZ, RZ, -R54 ;  /* 0x000000ffff367224 */ /* 0x000fe400078e0a36 */
[----:B------:R-:W-:Y:S01]  /*3420*/  VIADD R68, R56, 0x10 ;  /* 0x0000001038447836 */ /* 0x000fe20000000000 */
[----:B------:R-:W-:Y:S01]  /*3430*/  ISETP.GT.U32.AND P5, PT, R2, R71, PT ;  /* 0x000000470200720c */ /* 0x000fe20003fa4070 */
[----:B------:R-:W-:-:S03]  /*3440*/  IMAD.HI.U32 R14, R5, R79, RZ ;  /* 0x0000004f050e7227 */ /* 0x000fc600078e00ff */
[----:B------:R-:W-:Y:S01]  /*3450*/  IABS R81, R68 ;  /* 0x0000004400517213 */ /* 0x000fe20000000000 */
[----:B------:R-:W-:-:S04]  /*3460*/  IMAD.HI.U32 R52, R5, R75, RZ ;  /* 0x0000004b05347227 */ /* 0x000fc800078e00ff */
[C---:B------:R-:W-:Y:S02]  /*3470*/  IMAD R77, R2.reuse, R54, R77 ;  /* 0x00000036024d7224 */ /* 0x040fe400078e024d */
[----:B------:R-:W-:Y:S02]  /*3480*/  IMAD.MOV R14, RZ, RZ, -R14 ;  /* 0x000000ffff0e7224 */ /* 0x000fe400078e0a0e */
[----:B------:R-:W-:Y:S02]  /*3490*/  IMAD.MOV R52, RZ, RZ, -R52 ;  /* 0x000000ffff347224 */ /* 0x000fe400078e0a34 */
[----:B------:R-:W-:Y:S01]  /*34a0*/  @!P3 IMAD.IADD R73, R73, 0x1, -R2 ;  /* 0x000000014949b824 */ /* 0x000fe200078e0a02 */
[C---:B------:R-:W-:Y:S01]  /*34b0*/  ISETP.GT.U32.AND P3, PT, R2.reuse, R77, PT ;  /* 0x0000004d0200720c */ /* 0x040fe20003f64070 */
[C---:B------:R-:W-:Y:S02]  /*34c0*/  IMAD R79, R2.reuse, R14, R79 ;  /* 0x0000000e024f7224 */ /* 0x040fe400078e024f */
[----:B------:R-:W-:-:S02]  /*34d0*/  IMAD R75, R2, R52, R75 ;  /* 0x00000034024b7224 */ /* 0x000fc400078e024b */
[----:B------:R-:W-:-:S04]  /*34e0*/  IMAD.HI.U32 R14, R5, R81, RZ ;  /* 0x00000051050e7227 */ /* 0x000fc800078e00ff */
[----:B------:R-:W-:Y:S01]  /*34f0*/  @!P5 IMAD.IADD R71, R71, 0x1, -R2 ;  /* 0x000000014747d824 */ /* 0x000fe200078e0a02 */
[----:B------:R-:W-:Y:S01]  /*3500*/  ISETP.GT.U32.AND P5, PT, R2, R75, PT ;  /* 0x0000004b0200720c */ /* 0x000fe20003fa4070 */
[----:B------:R-:W-:Y:S02]  /*3510*/  IMAD.MOV R14, RZ, RZ, -R14 ;  /* 0x000000ffff0e7224 */ /* 0x000fe400078e0a0e */
[----:B------:R-:W-:Y:S02]  /*3520*/  VIADD R72, R56, 0x8 ;  /* 0x0000000838487836 */ /* 0x000fe40000000000 */
[----:B------:R-:W-:Y:S02]  /*3530*/  IMAD R81, R2, R14, R81 ;  /* 0x0000000e02517224 */ /* 0x000fe400078e0251 */
[----:B------:R-:W-:Y:S01]  /*3540*/  @!P0 IMAD.MOV R61, RZ, RZ, -R61 ;  /* 0x000000ffff3d8224 */ /* 0x000fe200078e0a3d */
[----:B------:R-:W-:Y:S01]  /*3550*/  IABS R85, R72 ;  /* 0x0000004800557213 */ /* 0x000fe20000000000 */
[----:B------:R-:W-:Y:S01]  /*3560*/  @!P3 IMAD.IADD R77, R77, 0x1, -R2 ;  /* 0x000000014d4db824 */ /* 0x000fe200078e0a02 */
[----:B------:R-:W-:Y:S01]  /*3570*/  ISETP.GE.AND P0, PT, R58, RZ, PT ;  /* 0x000000ff3a00720c */ /* 0x000fe20003f06270 */
[----:B------:R-:W-:Y:S01]  /*3580*/  VIADD R70, R56, 0xc ;  /* 0x0000000c38467836 */ /* 0x000fe20000000000 */
[----:B------:R-:W-:Y:S01]  /*3590*/  ISETP.GT.U32.AND P3, PT, R2, R81, PT ;  /* 0x000000510200720c */ /* 0x000fe20003f64070 */
[----:B------:R-:W-:Y:S01]  /*35a0*/  VIADD R74, R56, 0x4 ;  /* 0x00000004384a7836 */ /* 0x000fe20000000000 */
[----:B------:R-:W-:Y:S01]  /*35b0*/  IABS R58, R56 ;  /* 0x00000038003a7213 */ /* 0x000fe20000000000 */
[----:B------:R-:W-:Y:S01]  /*35c0*/  IMAD.HI.U32 R52, R5, R85, RZ ;  /* 0x0000005505347227 */ /* 0x000fe200078e00ff */
[----:B------:R-:W-:-:S02]  /*35d0*/  IABS R83, R70 ;  /* 0x0000004600537213 */ /* 0x000fc40000000000 */
[----:B------:R-:W-:Y:S01]  /*35e0*/  IABS R87, R74 ;  /* 0x0000004a00577213 */ /* 0x000fe20000000000 */
[----:B------:R-:W-:Y:S01]  /*35f0*/  @!P5 IMAD.IADD R75, R75, 0x1, -R2 ;  /* 0x000000014b4bd824 */ /* 0x000fe200078e0a02 */
[C---:B------:R-:W-:Y:S01]  /*3600*/  ISETP.GT.U32.AND P5, PT, R2.reuse, R79, PT ;  /* 0x0000004f0200720c */ /* 0x040fe20003fa4070 */
[----:B------:R-:W-:Y:S02]  /*3610*/  IMAD.MOV R52, RZ, RZ, -R52 ;  /* 0x000000ffff347224 */ /* 0x000fe400078e0a34 */
[----:B------:R-:W-:Y:S01]  /*3620*/  @!P0 IMAD.MOV R67, RZ, RZ, -R67 ;  /* 0x000000ffff438224 */ /* 0x000fe200078e0a43 */
[C---:B------:R-:W-:Y:S01]  /*3630*/  ISETP.GT.U32.AND P0, PT, R2.reuse, R75, PT ;  /* 0x0000004b0200720c */ /* 0x040fe20003f04070 */
[C---:B------:R-:W-:Y:S02]  /*3640*/  IMAD R85, R2.reuse, R52, R85 ;  /* 0x0000003402557224 */ /* 0x040fe400078e0255 */
[----:B------:R-:W-:Y:S01]  /*3650*/  @!P3 IMAD.IADD R81, R81, 0x1, -R2 ;  /* 0x000000015151b824 */ /* 0x000fe200078e0a02 */
[----:B------:R-:W-:Y:S01]  /*3660*/  ISETP.GT.U32.AND P3, PT, R2, R73, PT ;  /* 0x000000490200720c */ /* 0x000fe20003f64070 */
[----:B------:R-:W-:-:S02]  /*3670*/  IMAD.MOV.U32 R52, RZ, RZ, R45 ;  /* 0x000000ffff347224 */ /* 0x000fc400078e002d */
[----:B------:R-:W-:-:S04]  /*3680*/  IMAD.HI.U32 R14, R5, R83, RZ ;  /* 0x00000053050e7227 */ /* 0x000fc800078e00ff */
[----:B------:R-:W-:-:S04]  /*3690*/  IMAD.HI.U32 R54, R5, R87, RZ ;  /* 0x0000005705367227 */ /* 0x000fc800078e00ff */
[----:B------:R-:W-:-:S04]  /*36a0*/  IMAD.HI.U32 R5, R5, R58, RZ ;  /* 0x0000003a05057227 */ /* 0x000fc800078e00ff */
[----:B------:R-:W-:Y:S01]  /*36b0*/  @!P1 IMAD.MOV R52, RZ, RZ, -R52 ;  /* 0x000000ffff349224 */ /* 0x000fe200078e0a34 */
[----:B------:R-:W-:Y:S01]  /*36c0*/  ISETP.GT.U32.AND P1, PT, R2, R81, PT ;  /* 0x000000510200720c */ /* 0x000fe20003f24070 */
[----:B------:R-:W-:Y:S02]  /*36d0*/  IMAD.MOV R14, RZ, RZ, -R14 ;  /* 0x000000ffff0e7224 */ /* 0x000fe400078e0a0e */
[----:B------:R-:W-:Y:S01]  /*36e0*/  @!P5 IMAD.IADD R79, R79, 0x1, -R2 ;  /* 0x000000014f4fd824 */ /* 0x000fe200078e0a02 */
[----:B------:R-:W-:Y:S01]  /*36f0*/  ISETP.GE.AND P5, PT, R60, RZ, PT ;  /* 0x000000ff3c00720c */ /* 0x000fe20003fa6270 */
[----:B------:R-:W-:Y:S02]  /*3700*/  IMAD.MOV R5, RZ, RZ, -R5 ;  /* 0x000000ffff057224 */ /* 0x000fe400078e0a05 */
[----:B------:R-:W-:Y:S01]  /*3710*/  IMAD R83, R2, R14, R83 ;  /* 0x0000000e02537224 */ /* 0x000fe200078e0253 */
[----:B------:R-:W-:Y:S01]  /*3720*/  LOP3.LUT R14, R0, 0x40, RZ, 0xc0, !PT ;  /* 0x00000040000e7812 */ /* 0x000fe200078ec0ff */
[----:B------:R-:W-:Y:S01]  /*3730*/  @!P6 IMAD.MOV R65, RZ, RZ, -R65 ;  /* 0x000000ffff41e224 */ /* 0x000fe200078e0a41 */
[C---:B------:R-:W-:Y:S01]  /*3740*/  ISETP.GT.U32.AND P6, PT, R2.reuse, R79, PT ;  /* 0x0000004f0200720c */ /* 0x040fe20003fc4070 */
[C---:B------:R-:W-:Y:S01]  /*3750*/  IMAD R45, R2.reuse, R5, R58 ;  /* 0x00000005022d7224 */ /* 0x040fe200078e023a */
[----:B------:R-:W-:Y:S01]  /*3760*/  SHF.R.S32.HI R5, RZ, 0x1f, R196 ;  /* 0x0000001fff057819 */ /* 0x000fe200000114c4 */
[----:B------:R-:W-:Y:S01]  /*3770*/  @!P4 IMAD.MOV R71, RZ, RZ, -R71 ;  /* 0x000000ffff47c224 */ /* 0x000fe200078e0a47 */
[C---:B------:R-:W-:Y:S01]  /*3780*/  ISETP.GT.U32.AND P4, PT, R2.reuse, R83, PT ;  /* 0x000000530200720c */ /* 0x040fe20003f84070 */
[--C-:B------:R-:W-:Y:S01]  /*3790*/  @!P3 IMAD.IADD R73, R73, 0x1, -R2.reuse ;  /* 0x000000014949b824 */ /* 0x100fe200078e0a02 */
[C---:B------:R-:W-:Y:S01]  /*37a0*/  ISETP.GT.U32.AND P3, PT, R2.reuse, R45, PT ;  /* 0x0000002d0200720c */ /* 0x040fe20003f64070 */
[----:B------:R-:W-:Y:S01]  /*37b0*/  @!P0 IMAD.IADD R75, R75, 0x1, -R2 ;  /* 0x000000014b4b8824 */ /* 0x000fe200078e0a02 */
[----:B------:R-:W-:Y:S01]  /*37c0*/  ISETP.GT.U32.AND P0, PT, R2, R85, PT ;  /* 0x000000550200720c */ /* 0x000fe20003f04070 */
[----:B------:R-:W-:Y:S01]  /*37d0*/  IMAD.MOV R54, RZ, RZ, -R54 ;  /* 0x000000ffff367224 */ /* 0x000fe200078e0a36 */
[----:B------:R-:W-:Y:S01]  /*37e0*/  LEA.HI R196, R5, R196, RZ, 0x5 ;  /* 0x000000c405c47211 */ /* 0x000fe200078f28ff */
[----:B------:R-:W-:Y:S01]  /*37f0*/  @!P1 IMAD.IADD R81, R81, 0x1, -R2 ;  /* 0x0000000151519824 */ /* 0x000fe200078e0a02 */
[----:B------:R-:W-:Y:S01]  /*3800*/  ISETP.GE.AND P1, PT, R62, RZ, PT ;  /* 0x000000ff3e00720c */ /* 0x000fe20003f26270 */
[C---:B------:R-:W-:Y:S01]  /*3810*/  IMAD R87, R2.reuse, R54, R87 ;  /* 0x0000003602577224 */ /* 0x040fe200078e0257 */
[----:B------:R-:W-:Y:S01]  /*3820*/  SHF.R.S32.HI R54, RZ, 0x6, R0 ;  /* 0x00000006ff367819 */ /* 0x000fe20000011400 */
[----:B------:R-:W-:Y:S01]  /*3830*/  @!P2 IMAD.MOV R69, RZ, RZ, -R69 ;  /* 0x000000ffff45a224 */ /* 0x000fe200078e0a45 */
[C---:B------:R-:W-:Y:S01]  /*3840*/  ISETP.GT.U32.AND P2, PT, R2.reuse, R77, PT ;  /* 0x0000004d0200720c */ /* 0x040fe20003f44070 */
[--C-:B------:R-:W-:Y:S01]  /*3850*/  @!P6 IMAD.IADD R79, R79, 0x1, -R2.reuse ;  /* 0x000000014f4fe824 */ /* 0x100fe200078e0a02 */
[----:B------:R-:W-:Y:S01]  /*3860*/  ISETP.GT.U32.AND P6, PT, R2, R87, PT ;  /* 0x000000570200720c */ /* 0x000fe20003fc4070 */
[--C-:B------:R-:W-:Y:S01]  /*3870*/  @!P4 IMAD.IADD R83, R83, 0x1, -R2.reuse ;  /* 0x000000015353c824 */ /* 0x100fe200078e0a02 */
[----:B------:R-:W-:Y:S01]  /*3880*/  ISETP.GE.AND P4, PT, R64, RZ, PT ;  /* 0x000000ff4000720c */ /* 0x000fe20003f86270 */
[--C-:B------:R-:W-:Y:S01]  /*3890*/  @!P3 IMAD.IADD R45, R45, 0x1, -R2.reuse ;  /* 0x000000012d2db824 */ /* 0x100fe200078e0a02 */
[----:B------:R-:W-:Y:S01]  /*38a0*/  SGXT R54, R54, 0x1 ;  /* 0x000000013636781a */ /* 0x000fe20000000200 */
[--C-:B------:R-:W-:Y:S01]  /*38b0*/  @!P0 IMAD.IADD R85, R85, 0x1, -R2.reuse ;  /* 0x0000000155558824 */ /* 0x100fe200078e0a02 */
[C---:B------:R-:W-:Y:S01]  /*38c0*/  ISETP.GT.U32.AND P3, PT, R2.reuse, R83, PT ;  /* 0x000000530200720c */ /* 0x040fe20003f64070 */
[----:B------:R-:W-:Y:S01]  /*38d0*/  @!P5 IMAD.MOV R73, RZ, RZ, -R73 ;  /* 0x000000ffff49d224 */ /* 0x000fe200078e0a49 */
[C---:B------:R-:W-:Y:S01]  /*38e0*/  ISETP.GT.U32.AND P5, PT, R2.reuse, R45, PT ;  /* 0x0000002d0200720c */ /* 0x040fe20003fa4070 */
[----:B------:R-:W-:Y:S01]  /*38f0*/  @!P1 IMAD.MOV R75, RZ, RZ, -R75 ;  /* 0x000000ffff4b9224 */ /* 0x000fe200078e0a4b */
[----:B------:R-:W-:Y:S01]  /*3900*/  ISETP.GT.U32.AND P1, PT, R2, R85, PT ;  /* 0x000000550200720c */ /* 0x000fe20003f24070 */
[--C-:B------:R-:W-:Y:S01]  /*3910*/  @!P2 IMAD.IADD R77, R77, 0x1, -R2.reuse ;  /* 0x000000014d4da824 */ /* 0x100fe200078e0a02 */
[----:B------:R-:W-:Y:S01]  /*3920*/  ISETP.GE.AND P0, PT, R66, RZ, PT ;  /* 0x000000ff4200720c */ /* 0x000fe20003f06270 */
[--C-:B------:R-:W-:Y:S01]  /*3930*/  @!P6 IMAD.IADD R87, R87, 0x1, -R2.reuse ;  /* 0x000000015757e824 */ /* 0x100fe200078e0a02 */
[----:B------:R-:W-:Y:S01]  /*3940*/  ISETP.GE.AND P6, PT, R68, RZ, PT ;  /* 0x000000ff4400720c */ /* 0x000fe20003fc6270 */
[----:B------:R-:W-:Y:S01]  /*3950*/  @!P4 IMAD.MOV R77, RZ, RZ, -R77 ;  /* 0x000000ffff4dc224 */ /* 0x000fe200078e0a4d */
[----:B------:R-:W-:Y:S01]  /*3960*/  ISETP.GE.AND P2, PT, R56, RZ, PT ;  /* 0x000000ff3800720c */ /* 0x000fe20003f46270 */
[----:B------:R-:W-:Y:S01]  /*3970*/  IMAD.SHL.U32 R5, R0, 0x2, RZ ;  /* 0x0000000200057824 */ /* 0x000fe200078e00ff */
[----:B------:R-:W-:Y:S01]  /*3980*/  ISETP.GT.U32.AND P4, PT, R2, R87, PT ;  /* 0x000000570200720c */ /* 0x000fe20003f84070 */
[--C-:B------:R-:W-:Y:S01]  /*3990*/  @!P3 IMAD.IADD R83, R83, 0x1, -R2.reuse ;  /* 0x000000015353b824 */ /* 0x100fe200078e0a02 */
[----:B------:R-:W-:Y:S01]  /*39a0*/  ISETP.GE.AND P3, PT, R70, RZ, PT ;  /* 0x000000ff4600720c */ /* 0x000fe20003f66270 */
[--C-:B------:R-:W-:Y:S01]  /*39b0*/  @!P5 IMAD.IADD R45, R45, 0x1, -R2.reuse ;  /* 0x000000012d2dd824 */ /* 0x100fe200078e0a02 */
[----:B------:R-:W-:Y:S01]  /*39c0*/  ISETP.GE.AND P5, PT, R72, RZ, PT ;  /* 0x000000ff4800720c */ /* 0x000fe20003fa6270 */
[----:B------:R-:W-:Y:S01]  /*39d0*/  @!P1 IMAD.IADD R85, R85, 0x1, -R2 ;  /* 0x0000000155559824 */ /* 0x000fe200078e0a02 */
[----:B------:R-:W-:Y:S01]  /*39e0*/  ISETP.GE.AND P1, PT, R74, RZ, PT ;  /* 0x000000ff4a00720c */ /* 0x000fe20003f26270 */
[----:B------:R-:W-:Y:S01]  /*39f0*/  @!P0 IMAD.MOV R79, RZ, RZ, -R79 ;  /* 0x000000ffff4f8224 */ /* 0x000fe200078e0a4f */
[----:B------:R-:W-:Y:S01]  /*3a00*/  LOP3.LUT R5, R5, 0x7e, RZ, 0xc0, !PT ;  /* 0x0000007e05057812 */ /* 0x000fe200078ec0ff */
[----:B------:R-:W-:Y:S01]  /*3a10*/  @!P6 IMAD.MOV R81, RZ, RZ, -R81 ;  /* 0x000000ffff51e224 */ /* 0x000fe200078e0a51 */
[----:B------:R-:W-:Y:S01]  /*3a20*/  SHF.R.S32.HI R196, RZ, 0x5, R196 ;  /* 0x00000005ffc47819 */ /* 0x000fe200000114c4 */
[----:B------:R-:W-:Y:S01]  /*3a30*/  IMAD R4, R4, UR4, RZ ;  /* 0x0000000404047c24 */ /* 0x000fe2000f8e02ff */
[----:B------:R-:W-:Y:S01]  /*3a40*/  ULDC.64 UR4, c[0x0][0x210] ;  /* 0x0000840000047ab9 */ /* 0x000fe20000000a00 */
[----:B------:R-:W-:Y:S01]  /*3a50*/  @!P4 IMAD.IADD R87, R87, 0x1, -R2 ;  /* 0x000000015757c824 */ /* 0x000fe200078e0a02 */
[----:B------:R-:W-:Y:S01]  /*3a60*/  ISETP.NE.AND P4, PT, R153, RZ, PT ;  /* 0x000000ff9900720c */ /* 0x000fe20003f85270 */
[----:B------:R-:W-:Y:S01]  /*3a70*/  IMAD.MOV.U32 R2, RZ, RZ, R45 ;  /* 0x000000ffff027224 */ /* 0x000fe200078e002d */
[----:B------:R-:W-:Y:S01]  /*3a80*/  LOP3.LUT R153, RZ, R153, RZ, 0x33, !PT ;  /* 0x00000099ff997212 */ /* 0x000fe200078e33ff */
[----:B------:R-:W-:Y:S01]  /*3a90*/  IMAD R14, R14, 0x40, R5 ;  /* 0x000000400e0e7824 */ /* 0x000fe200078e0205 */
[----:B------:R-:W-:Y:S01]  /*3aa0*/  LOP3.LUT R5, R5, 0x90, R54, 0x78, !PT ;  /* 0x0000009005057812 */ /* 0x000fe200078e7836 */
[----:B------:R-:W-:Y:S01]  /*3ab0*/  @!P3 IMAD.MOV R83, RZ, RZ, -R83 ;  /* 0x000000ffff53b224 */ /* 0x000fe200078e0a53 */
[----:B------:R-:W0:Y:S01]  /*3ac0*/  LDC R54, c[0x0][0x240] ;  /* 0x00009000ff367b82 */ /* 0x000e220000000800 */
[----:B------:R-:W-:Y:S01]  /*3ad0*/  @!P5 IMAD.MOV R85, RZ, RZ, -R85 ;  /* 0x000000ffff55d224 */ /* 0x000fe200078e0a55 */
[C---:B------:R-:W-:Y:S01]  /*3ae0*/  SEL R45, R153.reuse, R3, !P4 ;  /* 0x00000003992d7207 */ /* 0x040fe20006000000 */
[----:B------:R-:W-:Y:S01]  /*3af0*/  @!P1 IMAD.MOV R87, RZ, RZ, -R87 ;  /* 0x000000ffff579224 */ /* 0x000fe200078e0a57 */
[C---:B------:R-:W-:Y:S01]  /*3b00*/  SEL R6, R153.reuse, R6, !P4 ;  /* 0x0000000699067207 */ /* 0x040fe20006000000 */
[----:B------:R-:W-:Y:S01]  /*3b10*/  @!P2 IMAD.MOV R2, RZ, RZ, -R2 ;  /* 0x000000ffff02a224 */ /* 0x000fe200078e0a02 */
[----:B------:R-:W-:-:S02]  /*3b20*/  SEL R8, R153, R8, !P4 ;  /* 0x0000000899087207 */ /* 0x000fc40006000000 */
[C---:B------:R-:W-:Y:S02]  /*3b30*/  SEL R9, R153.reuse, R9, !P4 ;  /* 0x0000000999097207 */ /* 0x040fe40006000000 */
[C---:B------:R-:W-:Y:S02]  /*3b40*/  SEL R10, R153.reuse, R10, !P4 ;  /* 0x0000000a990a7207 */ /* 0x040fe40006000000 */
[C---:B------:R-:W-:Y:S02]  /*3b50*/  SEL R11, R153.reuse, R11, !P4 ;  /* 0x0000000b990b7207 */ /* 0x040fe40006000000 */
[C---:B------:R-:W-:Y:S02]  /*3b60*/  SEL R12, R153.reuse, R12, !P4 ;  /* 0x0000000c990c7207 */ /* 0x040fe40006000000 */
[C---:B------:R-:W-:Y:S02]  /*3b70*/  SEL R13, R153.reuse, R13, !P4 ;  /* 0x0000000d990d7207 */ /* 0x040fe40006000000 */
[----:B------:R-:W-:-:S02]  /*3b80*/  SEL R15, R153, R15, !P4 ;  /* 0x0000000f990f7207 */ /* 0x000fc40006000000 */
[C---:B------:R-:W-:Y:S02]  /*3b90*/  SEL R16, R153.reuse, R16, !P4 ;  /* 0x0000001099107207 */ /* 0x040fe40006000000 */
[C---:B------:R-:W-:Y:S02]  /*3ba0*/  SEL R17, R153.reuse, R17, !P4 ;  /* 0x0000001199117207 */ /* 0x040fe40006000000 */
[----:B------:R-:W-:Y:S01]  /*3bb0*/  SEL R18, R153, R18, !P4 ;  /* 0x0000001299127207 */ /* 0x000fe20006000000 */
[-C--:B0-----:R-:W-:Y:S01]  /*3bc0*/  IMAD R45, R45, R54.reuse, RZ ;  /* 0x000000362d2d7224 */ /* 0x081fe200078e02ff */
[C---:B------:R-:W-:Y:S01]  /*3bd0*/  SEL R19, R153.reuse, R19, !P4 ;  /* 0x0000001399137207 */ /* 0x040fe20006000000 */
[----:B------:R-:W-:Y:S01]  /*3be0*/  IMAD R6, R6, R54, RZ ;  /* 0x0000003606067224 */ /* 0x000fe200078e02ff */
[C---:B------:R-:W-:Y:S01]  /*3bf0*/  SEL R20, R153.reuse, R20, !P4 ;  /* 0x0000001499147207 */ /* 0x040fe20006000000 */
[-C--:B------:R-:W-:Y:S01]  /*3c00*/  IMAD R197, R8, R54.reuse, RZ ;  /* 0x0000003608c57224 */ /* 0x080fe200078e02ff */
[----:B------:R-:W-:Y:S01]  /*3c10*/  SEL R21, R153, R21, !P4 ;  /* 0x0000001599157207 */ /* 0x000fe20006000000 */
        /* <DEDUP_REMOVED lines=9> */
[----:B------:R-:W-:Y:S01]  /*3cb0*/  SEL R26, R153, R26, !P4 ;  /* 0x0000001a991a7207 */ /* 0x000fe20006000000 */
[-C--:B------:R-:W-:Y:S01]  /*3cc0*/  IMAD R15, R15, R54.reuse, RZ ;  /* 0x000000360f0f7224 */ /* 0x080fe200078e02ff */
[C---:B------:R-:W-:Y:S01]  /*3cd0*/  SEL R27, R153.reuse, R27, !P4 ;  /* 0x0000001b991b7207 */ /* 0x040fe20006000000 */
        /* <DEDUP_REMOVED lines=34> */
[----:B------:R-:W-:Y:S01]  /*3f00*/  IMAD R33, R33, R54, RZ ;  /* 0x0000003621217224 */ /* 0x000fe200078e02ff */
[C---:B------:R-:W-:Y:S01]  /*3f10*/  SEL R46, R153.reuse, R46, !P4 ;  /* 0x0000002e992e7207 */ /* 0x040fe20006000000 */
[-C--:B------:R-:W-:Y:S01]  /*3f20*/  IMAD R34, R34, R54.reuse, RZ ;  /* 0x0000003622227224 */ /* 0x080fe200078e02ff */
[----:B------:R-:W-:Y:S01]  /*3f30*/  SEL R47, R153, R47, !P4 ;  /* 0x0000002f992f7207 */ /* 0x000fe20006000000 */
[-C--:B------:R-:W-:Y:S01]  /*3f40*/  IMAD R35, R35, R54.reuse, RZ ;  /* 0x0000003623237224 */ /* 0x080fe200078e02ff */
[C---:B------:R-:W-:Y:S01]  /*3f50*/  SEL R49, R153.reuse, R49, !P4 ;  /* 0x0000003199317207 */ /* 0x040fe20006000000 */
[-C--:B------:R-:W-:Y:S01]  /*3f60*/  IMAD R36, R36, R54.reuse, RZ ;  /* 0x0000003624247224 */ /* 0x080fe200078e02ff */
[----:B------:R-:W-:Y:S01]  /*3f70*/  SEL R51, R153, R51, !P4 ;  /* 0x0000003399337207 */ /* 0x000fe20006000000 */
[-C--:B------:R-:W-:Y:S01]  /*3f80*/  IMAD R37, R37, R54.reuse, RZ ;  /* 0x0000003625257224 */ /* 0x080fe200078e02ff */
[C---:B------:R-:W-:Y:S01]  /*3f90*/  SEL R53, R153.reuse, R53, !P4 ;  /* 0x0000003599357207 */ /* 0x040fe20006000000 */
[----:B------:R-:W-:Y:S01]  /*3fa0*/  IMAD R38, R38, R54, RZ ;  /* 0x0000003626267224 */ /* 0x000fe200078e02ff */
[----:B------:R-:W-:Y:S01]  /*3fb0*/  SEL R48, R153, R48, !P4 ;  /* 0x0000003099307207 */ /* 0x000fe20006000000 */
[-C--:B------:R-:W-:Y:S01]  /*3fc0*/  IMAD R39, R39, R54.reuse, RZ ;  /* 0x0000003627277224 */ /* 0x080fe200078e02ff */
[C---:B------:R-:W-:Y:S01]  /*3fd0*/  SEL R55, R153.reuse, R55, !P4 ;  /* 0x0000003799377207 */ /* 0x040fe20006000000 */
[-C--:B------:R-:W-:Y:S01]  /*3fe0*/  IMAD R40, R40, R54.reuse, RZ ;  /* 0x0000003628287224 */ /* 0x080fe200078e02ff */
[----:B------:R-:W-:Y:S01]  /*3ff0*/  SEL R57, R153, R57, !P4 ;  /* 0x0000003999397207 */ /* 0x000fe20006000000 */
[-C--:B------:R-:W-:Y:S01]  /*4000*/  IMAD R41, R41, R54.reuse, RZ ;  /* 0x0000003629297224 */ /* 0x080fe200078e02ff */
[C---:B------:R-:W-:Y:S01]  /*4010*/  SEL R59, R153.reuse, R59, !P4 ;  /* 0x0000003b993b7207 */ /* 0x040fe20006000000 */
[-C--:B------:R-:W-:Y:S01]  /*4020*/  IMAD R42, R42, R54.reuse, RZ ;  /* 0x000000362a2a7224 */ /* 0x080fe200078e02ff */
[----:B------:R-:W-:Y:S01]  /*4030*/  SEL R61, R153, R61, !P4 ;  /* 0x0000003d993d7207 */ /* 0x000fe20006000000 */
[----:B------:R-:W-:Y:S01]  /*4040*/  IMAD R43, R43, R54, RZ ;  /* 0x000000362b2b7224 */ /* 0x000fe200078e02ff */
[C---:B------:R-:W-:Y:S01]  /*4050*/  SEL R50, R153.reuse, R50, !P4 ;  /* 0x0000003299327207 */ /* 0x040fe20006000000 */
[-C--:B------:R-:W-:Y:S01]  /*4060*/  IMAD R44, R44, R54.reuse, RZ ;  /* 0x000000362c2c7224 */ /* 0x080fe200078e02ff */
[C---:B------:R-:W-:Y:S01]  /*4070*/  SEL R63, R153.reuse, R63, !P4 ;  /* 0x0000003f993f7207 */ /* 0x040fe20006000000 */
[-C--:B------:R-:W-:Y:S01]  /*4080*/  IMAD R46, R46, R54.reuse, RZ ;  /* 0x000000362e2e7224 */ /* 0x080fe200078e02ff */
[----:B------:R-:W-:Y:S01]  /*4090*/  SEL R65, R153, R65, !P4 ;  /* 0x0000004199417207 */ /* 0x000fe20006000000 */
[-C--:B------:R-:W-:Y:S01]  /*40a0*/  IMAD R47, R47, R54.reuse, RZ ;  /* 0x000000362f2f7224 */ /* 0x080fe200078e02ff */
[----:B------:R-:W-:Y:S01]  /*40b0*/  SEL R67, R153, R67, !P4 ;  /* 0x0000004399437207 */ /* 0x000fe20006000000 */
[-C--:B------:R-:W-:Y:S01]  /*40c0*/  IMAD R49, R49, R54.reuse, RZ ;  /* 0x0000003631317224 */ /* 0x080fe200078e02ff */
[----:B------:R-:W-:Y:S01]  /*40d0*/  SEL R69, R153, R69, !P4 ;  /* 0x0000004599457207 */ /* 0x000fe20006000000 */
[----:B------:R-:W-:Y:S01]  /*40e0*/  IMAD R51, R51, R54, RZ ;  /* 0x0000003633337224 */ /* 0x000fe200078e02ff */
[----:B------:R-:W-:Y:S01]  /*40f0*/  SEL R52, R153, R52, !P4 ;  /* 0x0000003499347207 */ /* 0x000fe20006000000 */
        /* <DEDUP_REMOVED lines=8> */
[-C--:B------:R-:W-:Y:S01]  /*4180*/  IMAD R59, R59, R54.reuse, RZ ;  /* 0x000000363b3b7224 */ /* 0x080fe200078e02ff */
        /* <DEDUP_REMOVED lines=12> */
[----:B------:R-:W0:Y:S01]  /*4250*/  LDC.64 R2, c[0x0][0x218] ;  /* 0x00008600ff027b82 */ /* 0x000e220000000a00 */
[-C--:B------:R-:W-:Y:S01]  /*4260*/  IMAD R52, R52, R54.reuse, RZ ;  /* 0x0000003634347224 */ /* 0x080fe200078e02ff */
[----:B------:R-:W-:Y:S01]  /*4270*/  LEA R8, P0, R4, UR4, 0x1 ;  /* 0x0000000404087c11 */ /* 0x000fe2000f8008ff */
[-C--:B------:R-:W-:Y:S01]  /*4280*/  IMAD R71, R71, R54.reuse, RZ ;  /* 0x0000003647477224 */ /* 0x080fe200078e02ff */
[----:B------:R-:W-:Y:S01]  /*4290*/  UIADD3 UR4, UR12, 0x4000, URZ ;  /* 0x000040000c047890 */ /* 0x000fe2000fffe03f */
[----:B------:R-:W-:-:S02]  /*42a0*/  IMAD R73, R73, R54, RZ ;  /* 0x0000003649497224 */ /* 0x000fc400078e02ff */
[-C--:B------:R-:W-:Y:S01]  /*42b0*/  IMAD R75, R75, R54.reuse, RZ ;  /* 0x000000364b4b7224 */ /* 0x080fe200078e02ff */
[----:B------:R-:W-:Y:S01]  /*42c0*/  USHF.R.U32.HI UR13, URZ, 0x4, UR4 ;  /* 0x000000043f0d7899 */ /* 0x000fe20008011604 */
[-C--:B------:R-:W-:Y:S01]  /*42d0*/  IMAD R77, R77, R54.reuse, RZ ;  /* 0x000000364d4d7224 */ /* 0x080fe200078e02ff */
[----:B------:R-:W-:Y:S01]  /*42e0*/  USGXT.U32 UR4, UR6, 0xe ;  /* 0x0000000e0604789a */ /* 0x000fe20008000000 */
[-C--:B------:R-:W-:Y:S01]  /*42f0*/  IMAD R79, R79, R54.reuse, RZ ;  /* 0x000000364f4f7224 */ /* 0x080fe200078e02ff */
[----:B------:R-:W-:Y:S01]  /*4300*/  USGXT.U32 UR13, UR13, 0xe ;  /* 0x0000000e0d0d789a */ /* 0x000fe20008000000 */
[-C--:B------:R-:W-:Y:S02]  /*4310*/  IMAD R81, R81, R54.reuse, RZ ;  /* 0x0000003651517224 */ /* 0x080fe400078e02ff */
[-C--:B------:R-:W-:Y:S01]  /*4320*/  IMAD R83, R83, R54.reuse, RZ ;  /* 0x0000003653537224 */ /* 0x080fe200078e02ff */
[----:B------:R-:W-:Y:S01]  /*4330*/  UIADD3 UR8, UP0, UR13, 0x80, URZ ;  /* 0x000000800d087890 */ /* 0x000fe2000ff1e03f */
[-C--:B------:R-:W-:Y:S01]  /*4340*/  IMAD R85, R85, R54.reuse, RZ ;  /* 0x0000003655557224 */ /* 0x080fe200078e02ff */
[----:B------:R-:W-:Y:S01]  /*4350*/  UMOV UR6, UR4 ;  /* 0x0000000400067c82 */ /* 0x000fe20008000000 */
[----:B------:R-:W-:-:S02]  /*4360*/  IMAD R87, R87, R54, RZ ;  /* 0x0000003657577224 */ /* 0x000fc400078e02ff */
[----:B------:R-:W-:Y:S01]  /*4370*/  IMAD R153, R153, R54, RZ ;  /* 0x0000003699997224 */ /* 0x000fe200078e02ff */
[CC--:B0-----:R-:W-:Y:S02]  /*4380*/  LEA R56, P2, R45.reuse, R2.reuse, 0x1 ;  /* 0x000000022d387211 */ /* 0x0c1fe400078408ff */
[CC--:B------:R-:W-:Y:S02]  /*4390*/  LEA R54, P3, R6.reuse, R2.reuse, 0x1 ;  /* 0x0000000206367211 */ /* 0x0c0fe400078608ff */
[-C--:B------:R-:W-:Y:S01]  /*43a0*/  LEA.HI.X.SX32 R219, R45, R3.reuse, 0x1, P2 ;  /* 0x000000032ddb7211 */ /* 0x080fe200010f0eff */
[----:B------:R0:W-:Y:S01]  /*43b0*/  STL [R1+0x224], R56 ;  /* 0x0002243801007387 */ /* 0x0001e20000100800 */
[----:B------:R-:W-:Y:S02]  /*43c0*/  LEA.HI.X.SX32 R45, R6, R3, 0x1, P3 ;  /* 0x00000003062d7211 */ /* 0x000fe400018f0eff */
[-C--:B------:R-:W-:Y:S01]  /*43d0*/  LEA R6, P3, R13, R2.reuse, 0x1 ;  /* 0x000000020d067211 */ /* 0x080fe200078608ff */
[----:B------:R1:W-:Y:S01]  /*43e0*/  STL [R1+0x2cc], R54 ;  /* 0x0002cc3601007387 */ /* 0x0003e20000100800 */
[----:B------:R-:W-:-:S02]  /*43f0*/  LEA R220, P4, R197, R2, 0x1 ;  /* 0x00000002c5dc7211 */ /* 0x000fc400078808ff */
[-C--:B------:R-:W-:Y:S02]  /*4400*/  LEA R222, P1, R11, R2.reuse, 0x1 ;  /* 0x000000020bde7211 */ /* 0x080fe400078208ff */
[-C--:B------:R-:W-:Y:S02]  /*4410*/  LEA.HI.X.SX32 R197, R197, R3.reuse, 0x1, P4 ;  /* 0x00000003c5c57211 */ /* 0x080fe400020f0eff */
[-C--:B0-----:R-:W-:Y:S02]  /*4420*/  LEA R56, P5, R9, R2.reuse, 0x1 ;  /* 0x0000000209387211 */ /* 0x081fe400078a08ff */
[-C--:B------:R-:W-:Y:S02]  /*4430*/  LEA R224, P4, R15, R2.reuse, 0x1 ;  /* 0x000000020fe07211 */ /* 0x080fe400078808ff */
[----:B-1----:R-:W-:Y:S01]  /*4440*/  LEA R54, P6, R10, R2, 0x1 ;  /* 0x000000020a367211 */ /* 0x002fe200078c08ff */
[----:B------:R-:W-:Y:S01]  /*4450*/  STL [R1+0x22c], R56 ;  /* 0x00022c3801007387 */ /* 0x000fe20000100800 */
[----:B------:R-:W-:-:S02]  /*4460*/  LEA.HI.X.SX32 R221, R9, R3, 0x1, P5 ;  /* 0x0000000309dd7211 */ /* 0x000fc400028f0eff */
[-C--:B------:R-:W-:Y:S01]  /*4470*/  LEA.HI.X.SX32 R9, R10, R3.reuse, 0x1, P6 ;  /* 0x000000030a097211 */ /* 0x080fe200030f0eff */
[----:B------:R0:W-:Y:S01]  /*4480*/  STL [R1+0x2d0], R54 ;  /* 0x0002d03601007387 */ /* 0x0001e20000100800 */
[-C--:B------:R-:W-:Y:S02]  /*4490*/  LEA.HI.X.SX32 R199, R15, R3.reuse, 0x1, P4 ;  /* 0x000000030fc77211 */ /* 0x080fe400020f0eff */
[-C--:B------:R-:W-:Y:S02]  /*44a0*/  LEA R228, P4, R21, R2.reuse, 0x1 ;  /* 0x0000000215e47211 */ /* 0x080fe400078808ff */
[-C--:B------:R-:W-:Y:S02]  /*44b0*/  LEA.HI.X.SX32 R198, R11, R3.reuse, 0x1, P1 ;  /* 0x000000030bc67211 */ /* 0x080fe400008f0eff */
[----:B------:R-:W-:Y:S02]  /*44c0*/  LEA.HI.X.SX32 R201, R21, R3, 0x1, P4 ;  /* 0x0000000315c97211 */ /* 0x000fe400020f0eff */
[----:B------:R-:W-:-:S02]  /*44d0*/  LEA R232, P4, R27, R2, 0x1 ;  /* 0x000000021be87211 */ /* 0x000fc400078808ff */
[-C--:B0-----:R-:W-:Y:S02]  /*44e0*/  LEA R54, P2, R12, R2.reuse, 0x1 ;  /* 0x000000020c367211 */ /* 0x081fe400078408ff */
[-C--:B------:R-:W-:Y:S02]  /*44f0*/  LEA R226, P1, R18, R2.reuse, 0x1 ;  /* 0x0000000212e27211 */ /* 0x080fe400078208ff */
[-C--:B------:R-:W-:Y:S01]  /*4500*/  LEA.HI.X.SX32 R223, R12, R3.reuse, 0x1, P2 ;  /* 0x000000030cdf7211 */ /* 0x080fe200010f0eff */
[----:B------:R-:W-:Y:S01]  /*4510*/  STL [R1+0x234], R54 ;  /* 0x0002343601007387 */ /* 0x000fe20000100800 */
[----:B------:R-:W-:Y:S02]  /*4520*/  LEA R10, P2, R19, R2, 0x1 ;  /* 0x00000002130a7211 */ /* 0x000fe400078408ff */
[-C--:B------:R-:W-:Y:S01]  /*4530*/  LEA.HI.X.SX32 R203, R27, R3.reuse, 0x1, P4 ;  /* 0x000000031bcb7211 */ /* 0x080fe200020f0eff */
[----:B------:R0:W-:Y:S01]  /*4540*/  STL [R1+0x228], R45 ;  /* 0x0002282d01007387 */ /* 0x0001e20000100800 */
[----:B------:R-:W-:-:S02]  /*4550*/  LEA.HI.X.SX32 R227, R19, R3, 0x1, P2 ;  /* 0x0000000313e37211 */ /* 0x000fc400010f0eff */
[CC--:B------:R-:W-:Y:S01]  /*4560*/  LEA R237, P4, R33.reuse, R2.reuse, 0x1 ;  /* 0x0000000221ed7211 */ /* 0x0c0fe200078808ff */
[----:B------:R1:W-:Y:S01]  /*4570*/  STL [R1+0x2d4], R6 ;  /* 0x0002d40601007387 */ /* 0x0003e20000100800 */
[-C--:B------:R-:W-:Y:S02]  /*4580*/  LEA.HI.X.SX32 R200, R18, R3.reuse, 0x1, P1 ;  /* 0x0000000312c87211 */ /* 0x080fe400008f0eff */
[-C--:B------:R-:W-:Y:S02]  /*4590*/  LEA R230, P1, R24, R2.reuse, 0x1 ;  /* 0x0000000218e67211 */ /* 0x080fe400078208ff */
[----:B------:R-:W-:Y:S02]  /*45a0*/  LEA.HI.X.SX32 R207, R33, R3, 0x1, P4 ;  /* 0x0000000321cf7211 */ /* 0x000fe400020f0eff */
[-C--:B0-----:R-:W-:Y:S02]  /*45b0*/  LEA R45, P5, R16, R2.reuse, 0x1 ;  /* 0x00000002102d7211 */ /* 0x081fe400078a08ff */
[----:B------:R-:W-:-:S02]  /*45c0*/  LEA R241, P4, R39, R2, 0x1 ;  /* 0x0000000227f17211 */ /* 0x000fc400078808ff */
[-C--:B-1----:R-:W-:Y:S01]  /*45d0*/  LEA R6, P6, R17, R2.reuse, 0x1 ;  /* 0x0000000211067211 */ /* 0x082fe200078c08ff */
[----:B------:R-:W-:Y:S01]  /*45e0*/  STL [R1+0x23c], R45 ;  /* 0x00023c2d01007387 */ /* 0x000fe20000100800 */
[-C--:B------:R-:W-:Y:S02]  /*45f0*/  LEA.HI.X.SX32 R225, R16, R3.reuse, 0x1, P5 ;  /* 0x0000000310e17211 */ /* 0x080fe400028f0eff */
[-C--:B------:R-:W-:Y:S01]  /*4600*/  LEA.HI.X.SX32 R202, R24, R3.reuse, 0x1, P1 ;  /* 0x0000000318ca7211 */ /* 0x080fe200008f0eff */
[----:B------:R0:W-:Y:S01]  /*4610*/  STL [R1+0x230], R9 ;  /* 0x0002300901007387 */ /* 0x0001e20000100800 */
[-C--:B------:R-:W-:Y:S02]  /*4620*/  LEA R234, P1, R30, R2.reuse, 0x1 ;  /* 0x000000021eea7211 */ /* 0x080fe400078208ff */
[----:B------:R-:W-:Y:S01]  /*4630*/  LEA.HI.X.SX32 R209, R39, R3, 0x1, P4 ;  /* 0x0000000327d17211 */ /* 0x000fe200020f0eff */
[----:B------:R1:W-:Y:S01]  /*4640*/  STL [R1+0x2d8], R6 ;  /* 0x0002d80601007387 */ /* 0x0003e20000100800 */
[----:B------:R-:W-:-:S02]  /*4650*/  LEA R245, P4, R46, R2, 0x1 ;  /* 0x000000022ef57211 */ /* 0x000fc400078808ff */
[-C--:B------:R-:W-:Y:S01]  /*4660*/  LEA.HI.X.SX32 R204, R30, R3.reuse, 0x1, P1 ;  /* 0x000000031ecc7211 */ /* 0x080fe200008f0eff */
[----:B------:R2:W-:Y:S01]  /*4670*/  STL [R1+0x244], R10 ;  /* 0x0002440a01007387 */ /* 0x0005e20000100800 */
[-C--:B------:R-:W-:Y:S02]  /*4680*/  LEA R239, P1, R36, R2.reuse, 0x1 ;  /* 0x0000000224ef7211 */ /* 0x080fe400078208ff */
[-C--:B0-----:R-:W-:Y:S02]  /*4690*/  LEA.HI.X.SX32 R9, R13, R3.reuse, 0x1, P3 ;  /* 0x000000030d097211 */ /* 0x081fe400018f0eff */
[----:B------:R-:W-:Y:S02]  /*46a0*/  LEA.HI.X.SX32 R211, R46, R3, 0x1, P4 ;  /* 0x000000032ed37211 */ /* 0x000fe400020f0eff */
[-C--:B-1----:R-:W-:Y:S01]  /*46b0*/  LEA R6, P3, R20, R2.reuse, 0x1 ;  /* 0x0000000214067211 */ /* 0x082fe200078608ff */
[----:B------:R0:W-:Y:S01]  /*46c0*/  STL [R1+0x238], R9 ;  /* 0x0002380901007387 */ /* 0x0001e20000100800 */
[----:B------:R-:W-:-:S02]  /*46d0*/  LEA R249, P4, R55, R2, 0x1 ;  /* 0x0000000237f97211 */ /* 0x000fc400078808ff */
[-C--:B--2---:R-:W-:Y:S01]  /*46e0*/  LEA R10, P5, R22, R2.reuse, 0x1 ;  /* 0x00000002160a7211 */ /* 0x084fe200078a08ff */
[----:B------:R1:W-:Y:S01]  /*46f0*/  STL [R1+0x2dc], R6 ;  /* 0x0002dc0601007387 */ /* 0x0003e20000100800 */
[-C--:B------:R-:W-:Y:S02]  /*4700*/  LEA.HI.X.SX32 R208, R36, R3.reuse, 0x1, P1 ;  /* 0x0000000324d07211 */ /* 0x080fe400008f0eff */
[-C--:B------:R-:W-:Y:S01]  /*4710*/  LEA.HI.X.SX32 R229, R22, R3.reuse, 0x1, P5 ;  /* 0x0000000316e57211 */ /* 0x080fe200028f0eff */
[----:B------:R2:W-:Y:S01]  /*4720*/  STL [R1+0x24c], R10 ;  /* 0x00024c0a01007387 */ /* 0x0005e20000100800 */
[----:B------:R-:W-:Y:S02]  /*4730*/  LEA R243, P1, R42, R2, 0x1 ;  /* 0x000000022af37211 */ /* 0x000fe400078208ff */
[-C--:B0-----:R-:W-:Y:S02]  /*4740*/  LEA.HI.X.SX32 R9, R17, R3.reuse, 0x1, P6 ;  /* 0x0000000311097211 */ /* 0x081fe400030f0eff */
[----:B------:R-:W-:-:S02]  /*4750*/  LEA.HI.X.SX32 R213, R55, R3, 0x1, P4 ;  /* 0x0000000337d57211 */ /* 0x000fc400020f0eff */
[----:B------:R-:W-:Y:S02]  /*4760*/  CS2R R54, SRZ ;  /* 0x0000000000367805 */ /* 0x000fe4000001ff00 */
[-C--:B-1----:R-:W-:Y:S01]  /*4770*/  LEA R6, P6, R23, R2.reuse, 0x1 ;  /* 0x0000000217067211 */ /* 0x082fe200078c08ff */
[----:B------:R0:W-:Y:S01]  /*4780*/  STL [R1+0x240], R9 ;  /* 0x0002400901007387 */ /* 0x0001e20000100800 */
[-C--:B------:R-:W-:Y:S02]  /*4790*/  LEA.HI.X.SX32 R210, R42, R3.reuse, 0x1, P1 ;  /* 0x000000032ad27211 */ /* 0x080fe400008f0eff */
[-C--:B--2---:R-:W-:Y:S01]  /*47a0*/  LEA R10, P2, R25, R2.reuse, 0x1 ;  /* 0x00000002190a7211 */ /* 0x084fe200078408ff */
[----:B------:R1:W-:Y:S01]  /*47b0*/  STL [R1+0x2e0], R6 ;  /* 0x0002e00601007387 */ /* 0x0003e20000100800 */
[-C--:B------:R-:W-:Y:S02]  /*47c0*/  LEA R247, P1, R51, R2.reuse, 0x1 ;  /* 0x0000000233f77211 */ /* 0x080fe400078208ff */
[----:B------:R-:W-:Y:S01]  /*47d0*/  LEA.HI.X.SX32 R231, R25, R3, 0x1, P2 ;  /* 0x0000000319e77211 */ /* 0x000fe200010f0eff */
[----:B------:R2:W-:Y:S01]  /*47e0*/  STL [R1+0x254], R10 ;  /* 0x0002540a01007387 */ /* 0x0005e20000100800 */
[----:B------:R-:W-:-:S02]  /*47f0*/  LEA R235, P2, R31, R2, 0x1 ;  /* 0x000000021feb7211 */ /* 0x000fc400078408ff */
[----:B------:R-:W-:Y:S02]  /*4800*/  CS2R R24, SRZ ;  /* 0x0000000000187805 */ /* 0x000fe4000001ff00 */
[-C--:B0-----:R-:W-:Y:S02]  /*4810*/  LEA.HI.X.SX32 R9, R20, R3.reuse, 0x1, P3 ;  /* 0x0000000314097211 */ /* 0x081fe400018f0eff */
[-C--:B------:R-:W-:Y:S02]  /*4820*/  LEA.HI.X.SX32 R205, R31, R3.reuse, 0x1, P2 ;  /* 0x000000031fcd7211 */ /* 0x080fe400010f0eff */
[----:B------:R-:W-:Y:S02]  /*4830*/  CS2R R30, SRZ ;  /* 0x00000000001e7805 */ /* 0x000fe4000001ff00 */
[----:B-1----:R-:W-:Y:S01]  /*4840*/  LEA R6, P3, R26, R2, 0x1 ;  /* 0x000000021a067211 */ /* 0x002fe200078608ff */
[----:B------:R0:W-:Y:S01]  /*4850*/  STL [R1+0x248], R9 ;  /* 0x0002480901007387 */ /* 0x0001e20000100800 */
[----:B------:R-:W-:-:S02]  /*4860*/  LEA.HI.X.SX32 R212, R51, R3, 0x1, P1 ;  /* 0x0000000333d47211 */ /* 0x000fc400008f0eff */
[CC--:B--2---:R-:W-:Y:S01]  /*4870*/  LEA R10, P5, R28.reuse, R2.reuse, 0x1 ;  /* 0x000000021c0a7211 */ /* 0x0c4fe200078a08ff */
[----:B------:R1:W-:Y:S01]  /*4880*/  STL [R1+0x2e4], R6 ;  /* 0x0002e40601007387 */ /* 0x0003e20000100800 */
[C---:B------:R-:W-:Y:S02]  /*4890*/  LEA R251, P1, R61.reuse, R2, 0x1 ;  /* 0x000000023dfb7211 */ /* 0x040fe400078208ff */
[-C--:B------:R-:W-:Y:S01]  /*48a0*/  LEA.HI.X.SX32 R233, R28, R3.reuse, 0x1, P5 ;  /* 0x000000031ce97211 */ /* 0x080fe200028f0eff */
[----:B------:R2:W-:Y:S01]  /*48b0*/  STL [R1+0x25c], R10 ;  /* 0x00025c0a01007387 */ /* 0x0005e20000100800 */
[-C--:B------:R-:W-:Y:S02]  /*48c0*/  LEA.HI.X.SX32 R214, R61, R3.reuse, 0x1, P1 ;  /* 0x000000033dd67211 */ /* 0x080fe400008f0eff */
[----:B------:R-:W-:Y:S02]  /*48d0*/  CS2R R60, SRZ ;  /* 0x00000000003c7805 */ /* 0x000fe4000001ff00 */
[----:B0-----:R-:W-:-:S02]  /*48e0*/  LEA.HI.X.SX32 R9, R23, R3, 0x1, P6 ;  /* 0x0000000317097211 */ /* 0x001fc400030f0eff */
[----:B-1----:R-:W-:-:S03]  /*48f0*/  LEA R6, P6, R29, R2, 0x1 ;  /* 0x000000021d067211 */ /* 0x002fc600078c08ff */
[----:B------:R0:W-:Y:S01]  /*4900*/  STL [R1+0x250], R9 ;  /* 0x0002500901007387 */ /* 0x0001e20000100800 */
[----:B--2---:R-:W-:-:S03]  /*4910*/  LEA R10, P5, R34, R2, 0x1 ;  /* 0x00000002220a7211 */ /* 0x004fc600078a08ff */
[----:B------:R1:W-:Y:S01]  /*4920*/  STL [R1+0x2e8], R6 ;  /* 0x0002e80601007387 */ /* 0x0003e20000100800 */
[-C--:B------:R-:W-:Y:S02]  /*4930*/  LEA.HI.X.SX32 R238, R34, R3.reuse, 0x1, P5 ;  /* 0x0000000322ee7211 */ /* 0x080fe400028f0eff */
[-C--:B0-----:R-:W-:Y:S02]  /*4940*/  LEA.HI.X.SX32 R9, R29, R3.reuse, 0x1, P6 ;  /* 0x000000031d097211 */ /* 0x081fe400030f0eff */
[----:B------:R-:W-:Y:S02]  /*4950*/  CS2R R28, SRZ ;  /* 0x00000000001c7805 */ /* 0x000fe4000001ff00 */
[-C--:B-1----:R-:W-:Y:S02]  /*4960*/  LEA.HI.X.SX32 R6, R26, R3.reuse, 0x1, P3 ;  /* 0x000000031a067211 */ /* 0x082fe400018f0eff */
[----:B------:R-:W-:Y:S02]  /*4970*/  CS2R R26, SRZ ;  /* 0x00000000001a7805 */ /* 0x000fe4000001ff00 */
[C---:B------:R-:W-:Y:S01]  /*4980*/  LEA R236, P3, R32.reuse, R2, 0x1 ;  /* 0x0000000220ec7211 */ /* 0x040fe200078608ff */
[----:B------:R0:W-:Y:S03]  /*4990*/  STL [R1+0x258], R6 ;  /* 0x0002580601007387 */ /* 0x0001e60000100800 */
[----:B------:R-:W-:-:S02]  /*49a0*/  LEA.HI.X.SX32 R206, R32, R3, 0x1, P3 ;  /* 0x0000000320ce7211 */ /* 0x000fc400018f0eff */
[----:B------:R-:W-:Y:S01]  /*49b0*/  CS2R R32, SRZ ;  /* 0x0000000000207805 */ /* 0x000fe2000001ff00 */
[----:B------:R1:W-:Y:S04]  /*49c0*/  STL [R1+0x264], R10 ;  /* 0x0002640a01007387 */ /* 0x0003e80000100800 */
[----:B------:R2:W-:Y:S01]  /*49d0*/  STL [R1+0x260], R9 ;  /* 0x0002600901007387 */ /* 0x0005e20000100800 */
[-C--:B0-----:R-:W-:Y:S02]  /*49e0*/  LEA R6, P6, R35, R2.reuse, 0x1 ;  /* 0x0000000223067211 */ /* 0x081fe400078c08ff */
[----:B-1----:R-:W-:-:S03]  /*49f0*/  LEA R10, P5, R40, R2, 0x1 ;  /* 0x00000002280a7211 */ /* 0x002fc600078a08ff */
[----:B------:R0:W-:Y:S01]  /*4a00*/  STL [R1+0x2ec], R6 ;  /* 0x0002ec0601007387 */ /* 0x0001e20000100800 */
[CC--:B--2---:R-:W-:Y:S02]  /*4a10*/  LEA R9, P2, R37.reuse, R2.reuse, 0x1 ;  /* 0x0000000225097211 */ /* 0x0c4fe400078408ff */
[-C--:B------:R-:W-:Y:S02]  /*4a20*/  LEA.HI.X.SX32 R242, R40, R3.reuse, 0x1, P5 ;  /* 0x0000000328f27211 */ /* 0x080fe400028f0eff */
[----:B------:R-:W-:Y:S01]  /*4a30*/  LEA.HI.X.SX32 R240, R37, R3, 0x1, P2 ;  /* 0x0000000325f07211 */ /* 0x000fe200010f0eff */
[----:B------:R1:W-:Y:S01]  /*4a40*/  STL [R1+0x26c], R9 ;  /* 0x00026c0901007387 */ /* 0x0003e20000100800 */
[----:B------:R-:W-:Y:S02]  /*4a50*/  CS2R R36, SRZ ;  /* 0x0000000000247805 */ /* 0x000fe4000001ff00 */
[----:B0-----:R-:W-:-:S05]  /*4a60*/  LEA R6, P3, R38, R2, 0x1 ;  /* 0x0000000226067211 */ /* 0x001fca00078608ff */
[----:B------:R0:W-:Y:S01]  /*4a70*/  STL [R1+0x2f0], R6 ;  /* 0x0002f00601007387 */ /* 0x0001e20000100800 */
[----:B-1----:R-:W-:-:S03]  /*4a80*/  LEA.HI.X.SX32 R9, R35, R3, 0x1, P6 ;  /* 0x0000000323097211 */ /* 0x002fc600030f0eff */
[----:B------:R1:W-:Y:S01]  /*4a90*/  STL [R1+0x274], R10 ;  /* 0x0002740a01007387 */ /* 0x0003e20000100800 */
[----:B------:R-:W-:-:S03]  /*4aa0*/  CS2R R34, SRZ ;  /* 0x0000000000227805 */ /* 0x000fc6000001ff00 */
[----:B------:R2:W-:Y:S01]  /*4ab0*/  STL [R1+0x268], R9 ;  /* 0x0002680901007387 */ /* 0x0005e20000100800 */
[-C--:B0-----:R-:W-:Y:S02]  /*4ac0*/  LEA R6, P6, R41, R2.reuse, 0x1 ;  /* 0x0000000229067211 */ /* 0x081fe400078c08ff */
[----:B-1----:R-:W-:-:S03]  /*4ad0*/  LEA R10, P2, R43, R2, 0x1 ;  /* 0x000000022b0a7211 */ /* 0x002fc600078408ff */
[----:B------:R0:W-:Y:S01]  /*4ae0*/  STL [R1+0x2f4], R6 ;  /* 0x0002f40601007387 */ /* 0x0001e20000100800 */
[----:B--2---:R-:W-:-:S03]  /*4af0*/  LEA.HI.X.SX32 R9, R38, R3, 0x1, P3 ;  /* 0x0000000326097211 */ /* 0x004fc600018f0eff */
[----:B------:R1:W-:Y:S01]  /*4b00*/  STL [R1+0x27c], R10 ;  /* 0x00027c0a01007387 */ /* 0x0003e20000100800 */
[----:B------:R-:W-:Y:S02]  /*4b10*/  LEA.HI.X.SX32 R244, R43, R3, 0x1, P2 ;  /* 0x000000032bf47211 */ /* 0x000fe400010f0eff */
[----:B------:R-:W-:Y:S02]  /*4b20*/  CS2R R38, SRZ ;  /* 0x0000000000267805 */ /* 0x000fe4000001ff00 */
[----:B------:R-:W-:Y:S01]  /*4b30*/  CS2R R42, SRZ ;  /* 0x00000000002a7805 */ /* 0x000fe2000001ff00 */
        /* <DEDUP_REMOVED lines=25> */
[----:B------:R-:W-:Y:S01]  /*4cd0*/  STL [R1+0x288], R9 ;  /* 0x0002880901007387 */ /* 0x000fe20000100800 */
[-C--:B0-----:R-:W-:Y:S02]  /*4ce0*/  LEA R6, P6, R59, R2.reuse, 0x1 ;  /* 0x000000023b067211 */ /* 0x081fe400078c08ff */
[----:B-1----:R-:W-:-:S03]  /*4cf0*/  LEA R10, P2, R50, R2, 0x1 ;  /* 0x00000002320a7211 */ /* 0x002fc600078408ff */
[----:B------:R0:W-:Y:S01]  /*4d00*/  STL [R1+0x308], R6 ;  /* 0x0003080601007387 */ /* 0x0001e20000100800 */
[----:B------:R-:W-:-:S03]  /*4d10*/  LEA.HI.X.SX32 R252, R50, R3, 0x1, P2 ;  /* 0x0000000332fc7211 */ /* 0x000fc600010f0eff */
[----:B------:R1:W-:Y:S01]  /*4d20*/  STL [R1+0x29c], R10 ;  /* 0x00029c0a01007387 */ /* 0x0003e20000100800 */
[----:B------:R-:W-:Y:S02]  /*4d30*/  CS2R R50, SRZ ;  /* 0x0000000000327805 */ /* 0x000fe4000001ff00 */
[----:B0-----:R-:W-:Y:S02]  /*4d40*/  LEA.HI.X.SX32 R6, R48, R3, 0x1, P3 ;  /* 0x0000000330067211 */ /* 0x001fe400018f0eff */
[----:B------:R-:W-:Y:S02]  /*4d50*/  CS2R R48, SRZ ;  /* 0x0000000000307805 */ /* 0x000fe4000001ff00 */
[-C--:B------:R-:W-:Y:S02]  /*4d60*/  LEA R9, P3, R63, R2.reuse, 0x1 ;  /* 0x000000023f097211 */ /* 0x080fe400078608ff */
[-C--:B-1----:R-:W-:Y:S01]  /*4d70*/  LEA R10, P5, R67, R2.reuse, 0x1 ;  /* 0x00000002430a7211 */ /* 0x082fe200078a08ff */
[----:B------:R0:W-:Y:S04]  /*4d80*/  STL [R1+0x290], R6 ;  /* 0x0002900601007387 */ /* 0x0001e80000100800 */
[----:B------:R-:W-:Y:S01]  /*4d90*/  STL [R1+0x30c], R9 ;  /* 0x00030c0901007387 */ /* 0x000fe20000100800 */
[----:B0-----:R-:W-:-:S04]  /*4da0*/  LEA R6, P4, R65, R2, 0x1 ;  /* 0x0000000241067211 */ /* 0x001fc800078808ff */
[----:B------:R-:W-:Y:S01]  /*4db0*/  LEA.HI.X.SX32 R215, R65, R3, 0x1, P4 ;  /* 0x0000000341d77211 */ /* 0x000fe200020f0eff */
[----:B------:R0:W-:Y:S01]  /*4dc0*/  STL [R1+0x200], R6 ;  /* 0x0002000601007387 */ /* 0x0001e20000100800 */
[----:B------:R-:W-:-:S03]  /*4dd0*/  CS2R R64, SRZ ;  /* 0x0000000000407805 */ /* 0x000fc6000001ff00 */
[----:B------:R1:W-:Y:S01]  /*4de0*/  STL [R1+0x2a4], R10 ;  /* 0x0002a40a01007387 */ /* 0x0003e20000100800 */
[----:B0-----:R-:W-:Y:S02]  /*4df0*/  LEA.HI.X.SX32 R6, R59, R3, 0x1, P6 ;  /* 0x000000033b067211 */ /* 0x001fe400030f0eff */
[----:B------:R-:W-:Y:S02]  /*4e00*/  CS2R R58, SRZ ;  /* 0x00000000003a7805 */ /* 0x000fe4000001ff00 */
[-C--:B------:R-:W-:Y:S02]  /*4e10*/  LEA R9, P6, R69, R2.reuse, 0x1 ;  /* 0x0000000245097211 */ /* 0x080fe400078c08ff */
[-C--:B-1----:R-:W-:Y:S01]  /*4e20*/  LEA R10, P2, R71, R2.reuse, 0x1 ;  /* 0x00000002470a7211 */ /* 0x082fe200078408ff */
[----:B------:R0:W-:Y:S04]  /*4e30*/  STL [R1+0x298], R6 ;  /* 0x0002980601007387 */ /* 0x0001e80000100800 */
[----:B------:R1:W-:Y:S01]  /*4e40*/  STL [R1+0x310], R9 ;  /* 0x0003100901007387 */ /* 0x0003e20000100800 */
[----:B0-----:R-:W-:-:S02]  /*4e50*/  LEA R6, P1, R52, R2, 0x1 ;  /* 0x0000000234067211 */ /* 0x001fc400078208ff */
[----:B-1----:R-:W-:-:S03]  /*4e60*/  LEA.HI.X.SX32 R9, R63, R3, 0x1, P3 ;  /* 0x000000033f097211 */ /* 0x002fc600018f0eff */
[----:B------:R0:W-:Y:S01]  /*4e70*/  STL [R1+0x208], R6 ;  /* 0x0002080601007387 */ /* 0x0001e20000100800 */
[----:B------:R-:W-:Y:S02]  /*4e80*/  LEA.HI.X.SX32 R216, R52, R3, 0x1, P1 ;  /* 0x0000000334d87211 */ /* 0x000fe400008f0eff */
[----:B------:R-:W-:Y:S02]  /*4e90*/  CS2R R52, SRZ ;  /* 0x0000000000347805 */ /* 0x000fe4000001ff00 */
[----:B------:R-:W-:Y:S01]  /*4ea0*/  CS2R R62, SRZ ;  /* 0x00000000003e7805 */ /* 0x000fe2000001ff00 */
[----:B------:R-:W-:Y:S04]  /*4eb0*/  STL [R1+0x2ac], R10 ;  /* 0x0002ac0a01007387 */ /* 0x000fe80000100800 */
[----:B------:R1:W-:Y:S01]  /*4ec0*/  STL [R1+0x2a0], R9 ;  /* 0x0002a00901007387 */ /* 0x0003e20000100800 */
[----:B0-----:R-:W-:-:S05]  /*4ed0*/  LEA R6, P3, R73, R2, 0x1 ;  /* 0x0000000249067211 */ /* 0x001fca00078608ff */
[----:B------:R0:W-:Y:S01]  /*4ee0*/  STL [R1+0x314], R6 ;  /* 0x0003140601007387 */ /* 0x0001e20000100800 */
[----:B-1----:R-:W-:-:S04]  /*4ef0*/  LEA R9, P4, R75, R2, 0x1 ;  /* 0x000000024b097211 */ /* 0x002fc800078808ff */
[-C--:B------:R-:W-:Y:S01]  /*4f00*/  LEA.HI.X.SX32 R217, R75, R3.reuse, 0x1, P4 ;  /* 0x000000034bd97211 */ /* 0x080fe200020f0eff */
[----:B------:R1:W-:Y:S01]  /*4f10*/  STL [R1+0x210], R9 ;  /* 0x0002100901007387 */ /* 0x0003e20000100800 */
[----:B------:R-:W-:Y:S02]  /*4f20*/  CS2R R74, SRZ ;  /* 0x00000000004a7805 */ /* 0x000fe4000001ff00 */
[-C--:B0-----:R-:W-:Y:S02]  /*4f30*/  LEA.HI.X.SX32 R6, R67, R3.reuse, 0x1, P5 ;  /* 0x0000000343067211 */ /* 0x081fe400028f0eff */
[----:B------:R-:W-:Y:S02]  /*4f40*/  CS2R R66, SRZ ;  /* 0x0000000000427805 */ /* 0x000fe4000001ff00 */
[----:B------:R-:W-:Y:S01]  /*4f50*/  LEA R10, P5, R77, R2, 0x1 ;  /* 0x000000024d0a7211 */ /* 0x000fe200078a08ff */
[----:B------:R0:W-:Y:S01]  /*4f60*/  STL [R1+0x204], R6 ;  /* 0x0002040601007387 */ /* 0x0001e20000100800 */
[----:B-1----:R-:W-:-:S03]  /*4f70*/  LEA.HI.X.SX32 R9, R69, R3, 0x1, P6 ;  /* 0x0000000345097211 */ /* 0x002fc600030f0eff */
[----:B------:R-:W-:Y:S01]  /*4f80*/  STL [R1+0x2b4], R10 ;  /* 0x0002b40a01007387 */ /* 0x000fe20000100800 */
[----:B------:R-:W-:-:S03]  /*4f90*/  CS2R R68, SRZ ;  /* 0x0000000000447805 */ /* 0x000fc6000001ff00 */
        /* <DEDUP_REMOVED lines=20> */
[----:B------:R-:W-:-:S03]  /*50e0*/  CS2R R76, SRZ ;  /* 0x00000000004c7805 */ /* 0x000fc6000001ff00 */
[----:B------:R2:W-:Y:S01]  /*50f0*/  STL [R1+0x214], R9 ;  /* 0x0002140901007387 */ /* 0x0005e20000100800 */
[----:B0-----:R-:W-:Y:S02]  /*5100*/  LEA R6, P5, R153, R2, 0x1 ;  /* 0x0000000299067211 */ /* 0x001fe400078a08ff */
[-C--:B------:R-:W-:Y:S02]  /*5110*/  LEA.HI.X.SX32 R2, R79, R3.reuse, 0x1, P6 ;  /* 0x000000034f027211 */ /* 0x080fe400030f0eff */
[----:B------:R-:W-:Y:S02]  /*5120*/  CS2R R78, SRZ ;  /* 0x00000000004e7805 */ /* 0x000fe4000001ff00 */
[----:B-1----:R-:W-:Y:S01]  /*5130*/  LOP3.LUT R10, R14, 0x30, RZ, 0x3c, !PT ;  /* 0x000000300e0a7812 */ /* 0x002fe200078e3cff */
[----:B------:R0:W-:Y:S01]  /*5140*/  STL [R1+0x300], R6 ;  /* 0x0003000601007387 */ /* 0x0001e20000100800 */
[----:B--2---:R-:W-:-:S03]  /*5150*/  LEA.HI.X.SX32 R9, R83, R3, 0x1, P2 ;  /* 0x0000000353097211 */ /* 0x004fc600010f0eff */
[----:B------:R1:W-:Y:S01]  /*5160*/  STL [R1+0x2b8], R2 ;  /* 0x0002b80201007387 */ /* 0x0003e20000100800 */
[----:B------:R-:W-:-:S03]  /*5170*/  CS2R R82, SRZ ;  /* 0x0000000000527805 */ /* 0x000fc6000001ff00 */
[----:B------:R2:W-:Y:S01]  /*5180*/  STL [R1+0x21c], R9 ;  /* 0x00021c0901007387 */ /* 0x0005e20000100800 */
[-C--:B0-----:R-:W-:Y:S02]  /*5190*/  LEA.HI.X.SX32 R6, R85, R3.reuse, 0x1, P3 ;  /* 0x0000000355067211 */ /* 0x081fe400018f0eff */
[----:B------:R-:W-:Y:S02]  /*51a0*/  CS2R R84, SRZ ;  /* 0x0000000000547805 */ /* 0x000fe4000001ff00 */
[-C--:B-1----:R-:W-:Y:S01]  /*51b0*/  LEA.HI.X.SX32 R2, R87, R3.reuse, 0x1, P4 ;  /* 0x0000000357027211 */ /* 0x082fe200020f0eff */
[----:B------:R0:W-:Y:S01]  /*51c0*/  STL [R1+0x2c0], R6 ;  /* 0x0002c00601007387 */ /* 0x0001e20000100800 */
[----:B------:R-:W-:Y:S02]  /*51d0*/  LEA.HI.X.SX32 R3, R153, R3, 0x1, P5 ;  /* 0x0000000399037211 */ /* 0x000fe400028f0eff */
[----:B------:R-:W-:Y:S02]  /*51e0*/  CS2R R86, SRZ ;  /* 0x0000000000567805 */ /* 0x000fe4000001ff00 */
[----:B--2---:R-:W-:Y:S01]  /*51f0*/  LOP3.LUT R9, R14, 0x10, RZ, 0x3c, !PT ;  /* 0x000000100e097812 */ /* 0x004fe200078e3cff */
[----:B------:R1:W-:Y:S04]  /*5200*/  STL [R1+0x220], R2 ;  /* 0x0002200201007387 */ /* 0x0003e80000100800 */
[----:B------:R2:W-:Y:S01]  /*5210*/  STL [R1+0x2c8], R3 ;  /* 0x0002c80301007387 */ /* 0x0005e20000100800 */
[----:B0-----:R-:W-:-:S03]  /*5220*/  LOP3.LUT R6, R0, 0x1f, RZ, 0xc0, !PT ;  /* 0x0000001f00067812 */ /* 0x001fc600078ec0ff */
[----:B------:R-:W-:Y:S01]  /*5230*/  STL [R1], RZ ;  /* 0x000000ff01007387 */ /* 0x000fe20000100800 */
[----:B-1----:R-:W-:Y:S01]  /*5240*/  LEA.HI.X.SX32 R2, R4, UR5, 0x1, P0 ;  /* 0x0000000504027c11 */ /* 0x002fe200080f0eff */
[----:B------:R-:W-:Y:S02]  /*5250*/  UMOV UR5, URZ ;  /* 0x0000003f00057c82 */ /* 0x000fe40008000000 */
[----:B------:R-:W-:Y:S01]  /*5260*/  STL [R1+0x4], RZ ;  /* 0x000004ff01007387 */ /* 0x000fe20000100800 */
[----:B------:R-:W0:Y:S01]  /*5270*/  LDC R4, c[0x0][0x23c] ;  /* 0x00008f00ff047b82 */ /* 0x000e220000000800 */
[----:B------:R-:W-:Y:S02]  /*5280*/  UIADD3.X UR9, UR5, 0x40000040, URZ, UP0, !UPT ;  /* 0x4000004005097890 */ /* 0x000fe400087fe43f */
[----:B------:R-:W-:Y:S01]  /*5290*/  STL [R1+0x8], RZ ;  /* 0x000008ff01007387 */ /* 0x000fe20000100800 */
[----:B------:R-:W-:Y:S02]  /*52a0*/  UIADD3.64 UR10, UR4, -UR10, URZ ;  /* 0x8000000a040a7297 */ /* 0x000fe4000fffe03f */
[----:B------:R-:W-:Y:S01]  /*52b0*/  UIADD3.64 UR16, UR8, 0x80, URZ ;  /* 0x0000008008107897 */ /* 0x000fe2000fffe03f */
[----:B------:R-:W-:Y:S01]  /*52c0*/  STL [R1+0xc], RZ ;  /* 0x00000cff01007387 */ /* 0x000fe20000100800 */
[----:B------:R-:W-:-:S03]  /*52d0*/  UIADD3.64 UR20, UR8, 0x100, URZ ;  /* 0x0000010008147897 */ /* 0x000fc6000fffe03f */
[----:B------:R-:W-:Y:S04]  /*52e0*/  STL [R1+0x10], RZ ;  /* 0x000010ff01007387 */ /* 0x000fe80000100800 */
[----:B------:R-:W-:Y:S04]  /*52f0*/  STL [R1+0x14], RZ ;  /* 0x000014ff01007387 */ /* 0x000fe80000100800 */
[----:B------:R-:W-:Y:S04]  /*5300*/  STL [R1+0x18], RZ ;  /* 0x000018ff01007387 */ /* 0x000fe80000100800 */
[----:B------:R-:W-:Y:S01]  /*5310*/  STL [R1+0x1c], RZ ;  /* 0x00001cff01007387 */ /* 0x000fe20000100800 */
[----:B0-----:R-:W-:-:S02]  /*5320*/  IMAD.SHL.U32 R195, R4, 0x20, RZ ;  /* 0x0000002004c37824 */ /* 0x001fc400078e00ff */
[----:B------:R-:W-:Y:S01]  /*5330*/  IMAD R4, R6, R4, RZ ;  /* 0x0000000406047224 */ /* 0x000fe200078e02ff */
[----:B------:R-:W-:Y:S01]  /*5340*/  STL [R1+0x20], RZ ;  /* 0x000020ff01007387 */ /* 0x000fe20000100800 */
[----:B------:R-:W-:Y:S01]  /*5350*/  IMAD.U32 R6, RZ, RZ, UR7 ;  /* 0x00000007ff067e24 */ /* 0x000fe2000f8e00ff */
[----:B------:R-:W-:Y:S02]  /*5360*/  UMOV UR7, 0x80000020 ;  /* 0x8000002000077882 */ /* 0x000fe40000000000 */
[----:B------:R-:W-:Y:S01]  /*5370*/  STL [R1+0x24], RZ ;  /* 0x000024ff01007387 */ /* 0x000fe20000100800 */
[----:B--2---:R-:W-:-:S03]  /*5380*/  SHF.R.S32.HI R3, RZ, 0x1f, R4 ;  /* 0x0000001fff037819 */ /* 0x004fc60000011404 */
[----:B------:R-:W-:Y:S01]  /*5390*/  STL [R1+0x28], RZ ;  /* 0x000028ff01007387 */ /* 0x000fe20000100800 */
[C---:B------:R-:W-:Y:S01]  /*53a0*/  SHF.L.U64.HI R0, R4.reuse, 0x1, R3 ;  /* 0x0000000104007819 */ /* 0x040fe20000010203 */
[----:B------:R-:W-:Y:S01]  /*53b0*/  IMAD.SHL.U32 R4, R4, 0x2, RZ ;  /* 0x0000000204047824 */ /* 0x000fe200078e00ff */
[C---:B------:R-:W-:Y:S01]  /*53c0*/  LOP3.LUT R3, R14.reuse, 0x20, RZ, 0x3c, !PT ;  /* 0x000000200e037812 */ /* 0x040fe200078e3cff */
[----:B------:R-:W-:Y:S04]  /*53d0*/  STL [R1+0x2c], RZ ;  /* 0x00002cff01007387 */ /* 0x000fe80000100800 */
        /* <DEDUP_REMOVED lines=116> */
[----:B------:R0:W-:Y:S04]  /*5b20*/  STL [R1+0x344], R9 ;  /* 0x0003440901007387 */ /* 0x0001e80000100800 */
[----:B------:R1:W-:Y:S04]  /*5b30*/  STL [R1+0x340], R3 ;  /* 0x0003400301007387 */ /* 0x0003e80000100800 */
[----:B------:R2:W-:Y:S01]  /*5b40*/  STL [R1+0x33c], R10 ;  /* 0x00033c0a01007387 */ /* 0x0005e20000100800 */
[----:B0-----:R-:W-:-:S02]  /*5b50*/  LOP3.LUT R9, R14, 0x40, RZ, 0x3c, !PT ;  /* 0x000000400e097812 */ /* 0x001fc400078e3cff */
[----:B-1----:R-:W-:-:S03]  /*5b60*/  LOP3.LUT R3, R14, 0x50, RZ, 0x3c, !PT ;  /* 0x000000500e037812 */ /* 0x002fc600078e3cff */
[----:B------:R0:W-:Y:S01]  /*5b70*/  STL [R1+0x338], R9 ;  /* 0x0003380901007387 */ /* 0x0001e20000100800 */
[----:B--2---:R-:W-:-:S03]  /*5b80*/  LOP3.LUT R10, R14, 0x60, RZ, 0x3c, !PT ;  /* 0x000000600e0a7812 */ /* 0x004fc600078e3cff */
[----:B------:R1:W-:Y:S04]  /*5b90*/  STL [R1+0x334], R3 ;  /* 0x0003340301007387 */ /* 0x0003e80000100800 */
[----:B------:R2:W-:Y:S01]  /*5ba0*/  STL [R1+0x330], R10 ;  /* 0x0003300a01007387 */ /* 0x0005e20000100800 */
[----:B0-----:R-:W-:Y:S02]  /*5bb0*/  LOP3.LUT R9, R14, 0x70, RZ, 0x3c, !PT ;  /* 0x000000700e097812 */ /* 0x001fe400078e3cff */
[----:B-1----:R-:W-:-:S03]  /*5bc0*/  LOP3.LUT R3, R5, 0x20, RZ, 0x3c, !PT ;  /* 0x0000002005037812 */ /* 0x002fc600078e3cff */
[----:B------:R2:W-:Y:S04]  /*5bd0*/  STL [R1+0x32c], R9 ;  /* 0x00032c0901007387 */ /* 0x0005e80000100800 */
.L_x_1:
[----:B0-2---:R-:W0:Y:S01]  /*5be0*/  LDC R9, c[0x0][0x238] ;  /* 0x00008e00ff097b82 */ /* 0x005e220000000800 */
[----:B------:R1:W-:Y:S01]  /*5bf0*/  STL.64 [R1+0x608], R150 ;  /* 0x0006089601007387 */ /* 0x0003e20000100a00 */
[C---:B------:R-:W-:Y:S01]  /*5c00*/  ISETP.GT.AND P1, PT, R6.reuse, 0x2, PT ;  /* 0x000000020600780c */ /* 0x040fe20003f24270 */
[----:B------:R-:W-:Y:S01]  /*5c10*/  IMAD.MOV.U32 R3, RZ, RZ, R2 ;  /* 0x000000ffff037224 */ /* 0x000fe200078e0002 */
[C---:B------:R-:W-:Y:S01]  /*5c20*/  ISETP.GT.AND P3, PT, R6.reuse, 0x8, PT ;  /* 0x000000080600780c */ /* 0x040fe20003f64270 */
[----:B------:R-:W-:Y:S01]  /*5c30*/  IMAD.MOV.U32 R2, RZ, RZ, R8 ;  /* 0x000000ffff027224 */ /* 0x000fe200078e0008 */
[C---:B------:R-:W-:Y:S01]  /*5c40*/  ISETP.GT.AND P0, PT, R6.reuse, RZ, PT ;  /* 0x000000ff0600720c */ /* 0x040fe20003f04270 */
[----:B------:R-:W-:Y:S01]  /*5c50*/  STL.64 [R1+0x600], R148 ;  /* 0x0006009401007387 */ /* 0x000fe20000100a00 */
[----:B------:R-:W2:Y:S01]  /*5c60*/  LDC R17, c[0x0][0x238] ;  /* 0x00008e00ff117b82 */ /* 0x000ea20000000800 */
[----:B------:R-:W-:Y:S02]  /*5c70*/  ISETP.GT.AND P2, PT, R6, 0x3, PT ;  /* 0x000000030600780c */ /* 0x000fe40003f44270 */
[----:B------:R-:W-:Y:S01]  /*5c80*/  PRMT R164, RZ, 0x7610, R164 ;  /* 0x00007610ffa47816 */ /* 0x000fe200000000a4 */
[----:B------:R-:W-:Y:S01]  /*5c90*/  STL.64 [R1+0x5f8], R146 ;  /* 0x0005f89201007387 */ /* 0x000fe20000100a00 */
[----:B------:R-:W-:-:S03]  /*5ca0*/  PRMT R10, RZ, 0x7610, R10 ;  /* 0x00007610ff0a7816 */ /* 0x000fc6000000000a */
[----:B-1----:R-:W1:Y:S08]  /*5cb0*/  LDC R151, c[0x0][0x238] ;  /* 0x00008e00ff977b82 */ /* 0x002e700000000800 */
[----:B------:R-:W3:Y:S01]  /*5cc0*/  LDC R12, c[0x0][0x238] ;  /* 0x00008e00ff0c7b82 */ /* 0x000ee20000000800 */
[----:B0-----:R-:W-:Y:S01]  /*5cd0*/  IMAD.SHL.U32 R9, R9, 0x2, RZ ;  /* 0x0000000209097824 */ /* 0x001fe200078e00ff */
[----:B------:R-:W-:Y:S01]  /*5ce0*/  PRMT R165, RZ, 0x7610, R165 ;  /* 0x00007610ffa57816 */ /* 0x000fe200000000a5 */
[----:B------:R-:W-:Y:S02]  /*5cf0*/  STL.64 [R1+0x5f0], R144 ;  /* 0x0005f09001007387 */ /* 0x000fe40000100a00 */
[----:B------:R-:W-:-:S02]  /*5d00*/  IMAD.WIDE R8, R9, 0x2, R2 ;  /* 0x0000000209087825 */ /* 0x000fc400078e0202 */
[----:B------:R-:W-:Y:S01]  /*5d10*/  STL.64 [R1+0x5e8], R142 ;  /* 0x0005e88e01007387 */ /* 0x000fe20000100a00 */
[----:B------:R-:W-:Y:S01]  /*5d20*/  PRMT R11, RZ, 0x7610, R11 ;  /* 0x00007610ff0b7816 */ /* 0x000fe2000000000b */
[----:B--2---:R-:W-:Y:S01]  /*5d30*/  IMAD R17, R17, 0x3, RZ ;  /* 0x0000000311117824 */ /* 0x004fe200078e02ff */
[----:B------:R-:W0:Y:S01]  /*5d40*/  LDC R16, c[0x0][0x238] ;  /* 0x00008e00ff107b82 */ /* 0x000e220000000800 */
[----:B------:R2:W4:Y:S04]  /*5d50*/  @P1 LDG.E.U16 R164, desc[UR14][R8.64] ;  /* 0x0000000e08a41981 */ /* 0x000528000c1e1500 */
[----:B------:R-:W-:Y:S01]  /*5d60*/  STL.64 [R1+0x5e0], R140 ;  /* 0x0005e08c01007387 */ /* 0x000fe20000100a00 */
[----:B-1----:R-:W-:Y:S02]  /*5d70*/  IMAD R151, R151, 0x18, RZ ;  /* 0x0000001897977824 */ /* 0x002fe400078e02ff */
[----:B------:R-:W1:Y:S01]  /*5d80*/  LDC R18, c[0x0][0x238] ;  /* 0x00008e00ff127b82 */ /* 0x000e620000000800 */
[----:B------:R-:W-:Y:S01]  /*5d90*/  STL.64 [R1+0x5d8], R138 ;  /* 0x0005d88a01007387 */ /* 0x000fe20000100a00 */
[----:B--2---:R-:W-:-:S03]  /*5da0*/  IMAD.WIDE R8, R17, 0x2, R2 ;  /* 0x0000000211087825 */ /* 0x004fc600078e0202 */
[----:B------:R-:W-:Y:S04]  /*5db0*/  STL.64 [R1+0x5d0], R136 ;  /* 0x0005d08801007387 */ /* 0x000fe80000100a00 */
[----:B------:R2:W4:Y:S01]  /*5dc0*/  @P2 LDG.E.U16 R165, desc[UR14][R8.64] ;  /* 0x0000000e08a52981 */ /* 0x000522000c1e1500 */
[----:B---3--:R-:W-:-:S03]  /*5dd0*/  IMAD.SHL.U32 R12, R12, 0x8, RZ ;  /* 0x000000080c0c7824 */ /* 0x008fc600078e00ff */
[----:B------:R-:W-:Y:S01]  /*5de0*/  STL.64 [R1+0x5c8], R134 ;  /* 0x0005c88601007387 */ /* 0x000fe20000100a00 */
[----:B------:R-:W-:Y:S02]  /*5df0*/  PRMT R166, RZ, 0x7610, R166 ;  /* 0x00007610ffa67816 */ /* 0x000fe400000000a6 */
[----:B------:R-:W-:Y:S01]  /*5e00*/  ISETP.GT.AND P4, PT, R6, 0x10, PT ;  /* 0x000000100600780c */ /* 0x000fe20003f84270 */
[----:B------:R-:W-:Y:S01]  /*5e10*/  STL.64 [R1+0x5c0], R132 ;  /* 0x0005c08401007387 */ /* 0x000fe20000100a00 */
[--C-:B--2---:R-:W-:Y:S02]  /*5e20*/  IMAD.WIDE R8, R151, 0x2, R2.reuse ;  /* 0x0000000297087825 */ /* 0x104fe400078e0202 */
[----:B------:R-:W2:Y:S01]  /*5e30*/  LDC R151, c[0x0][0x238] ;  /* 0x00008e00ff977b82 */ /* 0x000ea20000000800 */
[----:B------:R-:W-:Y:S01]  /*5e40*/  STL.64 [R1+0x5b8], R130 ;  /* 0x0005b88201007387 */ /* 0x000fe20000100a00 */
[----:B------:R-:W-:-:S03]  /*5e50*/  IMAD.WIDE R12, R12, 0x2, R2 ;  /* 0x000000020c0c7825 */ /* 0x000fc600078e0202 */
[----:B------:R-:W-:Y:S04]  /*5e60*/  STL.64 [R1+0x5b0], R128 ;  /* 0x0005b08001007387 */ /* 0x000fe80000100a00 */
[----:B------:R-:W-:Y:S04]  /*5e70*/  STL.64 [R1+0x5a8], R126 ;  /* 0x0005a87e01007387 */ /* 0x000fe80000100a00 */
[----:B------:R-:W-:Y:S04]  /*5e80*/  STL.64 [R1+0x5a0], R124 ;  /* 0x0005a07c01007387 */ /* 0x000fe80000100a00 */
[----:B------:R-:W-:Y:S04]  /*5e90*/  STL.64 [R1+0x598], R122 ;  /* 0x0005987a01007387 */ /* 0x000fe80000100a00 */
[----:B------:R-:W-:Y:S04]  /*5ea0*/  STL.64 [R1+0x590], R120 ;  /* 0x0005907801007387 */ /* 0x000fe80000100a00 */
[----:B------:R3:W4:Y:S01]  /*5eb0*/  @P3 LDG.E.U16 R11, desc[UR14][R12.64] ;  /* 0x0000000e0c0b3981 */ /* 0x000722000c1e1500 */
[----:B------:R-:W-:-:S03]  /*5ec0*/  ISETP.GT.AND P3, PT, R6, 0x18, PT ;  /* 0x000000180600780c */ /* 0x000fc60003f64270 */
[----:B------:R-:W-:Y:S04]  /*5ed0*/  STL.64 [R1+0x588], R118 ;  /* 0x0005887601007387 */ /* 0x000fe80000100a00 */
[----:B------:R-:W-:Y:S04]  /*5ee0*/  STL.64 [R1+0x580], R116 ;  /* 0x0005807401007387 */ /* 0x000fe80000100a00 */
[----:B------:R-:W-:Y:S04]  /*5ef0*/  STL.64 [R1+0x578], R114 ;  /* 0x0005787201007387 */ /* 0x000fe80000100a00 */
[----:B------:R-:W-:Y:S01]  /*5f00*/  STL.64 [R1+0x570], R112 ;  /* 0x0005707001007387 */ /* 0x000fe20000100a00 */
[----:B---3--:R-:W-:-:S03]  /*5f10*/  PRMT R13, RZ, 0x7610, R13 ;  /* 0x00007610ff0d7816 */ /* 0x008fc6000000000d */
[----:B------:R-:W-:Y:S04]  /*5f20*/  STL.64 [R1+0x568], R110 ;  /* 0x0005686e01007387 */ /* 0x000fe80000100a00 */
[----:B------:R-:W-:Y:S01]  /*5f30*/  STL.64 [R1+0x560], R108 ;  /* 0x0005606c01007387 */ /* 0x000fe20000100a00 */
[----:B--2---:R-:W-:-:S03]  /*5f40*/  IMAD.SHL.U32 R151, R151, 0x4, RZ ;  /* 0x0000000497977824 */ /* 0x004fc600078e00ff */
[----:B------:R-:W-:Y:S04]  /*5f50*/  STL.64 [R1+0x558], R106 ;  /* 0x0005586a01007387 */ /* 0x000fe80000100a00 */
[----:B------:R-:W-:Y:S04]  /*5f60*/  STL.64 [R1+0x550], R104 ;  /* 0x0005506801007387 */ /* 0x000fe80000100a00 */
[----:B------:R-:W-:Y:S04]  /*5f70*/  STL.64 [R1+0x548], R102 ;  /* 0x0005486601007387 */ /* 0x000fe80000100a00 */
[----:B------:R-:W-:Y:S04]  /*5f80*/  STL.64 [R1+0x540], R100 ;  /* 0x0005406401007387 */ /* 0x000fe80000100a00 */
[----:B------:R-:W-:Y:S04]  /*5f90*/  STL.64 [R1+0x538], R98 ;  /* 0x0005386201007387 */ /* 0x000fe80000100a00 */
[----:B------:R-:W-:Y:S04]  /*5fa0*/  STL.64 [R1+0x530], R96 ;  /* 0x0005306001007387 */ /* 0x000fe80000100a00 */
[----:B------:R-:W-:Y:S04]  /*5fb0*/  STL.64 [R1+0x528], R94 ;  /* 0x0005285e01007387 */ /* 0x000fe80000100a00 */
[----:B------:R-:W-:Y:S04]  /*5fc0*/  STL.64 [R1+0x520], R92 ;  /* 0x0005205c01007387 */ /* 0x000fe80000100a00 */
[----:B------:R2:W3:Y:S04]  /*5fd0*/  @P3 LDG.E.U16 R13, desc[UR14][R8.64] ;  /* 0x0000000e080d3981 */ /* 0x0004e8000c1e1500 */
[----:B------:R-:W-:Y:S04]  /*5fe0*/  STL.64 [R1+0x518], R90 ;  /* 0x0005185a01007387 */ /* 0x000fe80000100a00 */
[----:B------:R-:W-:Y:S01]  /*5ff0*/  STL.64 [R1+0x510], R88 ;  /* 0x0005105801007387 */ /* 0x000fe20000100a00 */
[----:B--2---:R-:W-:-:S02]  /*6000*/  IMAD.WIDE R8, R151, 0x2, R2 ;  /* 0x0000000297087825 */ /* 0x004fc400078e0202 */
[----:B------:R-:W2:Y:S01]  /*6010*/  LDC R151, c[0x0][0x238] ;  /* 0x00008e00ff977b82 */ /* 0x000ea20000000800 */
        /* <DEDUP_REMOVED lines=10> */
[----:B------:R-:W-:Y:S01]  /*60c0*/  STL.64 [R1+0x4b8], R66 ;  /* 0x0004b84201007387 */ /* 0x000fe20000100a00 */
[----:B------:R-:W-:-:S03]  /*60d0*/  ISETP.GT.AND P1, PT, R6, 0x4, PT ;  /* 0x000000040600780c */ /* 0x000fc60003f24270 */
        /* <DEDUP_REMOVED lines=9> */
[----:B--2---:R-:W-:-:S03]  /*6170*/  IMAD R151, R151, 0x5, RZ ;  /* 0x0000000597977824 */ /* 0x004fc600078e02ff */
[----:B------:R-:W-:Y:S04]  /*6180*/  STL.64 [R1+0x468], R46 ;  /* 0x0004682e01007387 */ /* 0x000fe80000100a00 */
[----:B------:R-:W-:Y:S04]  /*6190*/  STL.64 [R1+0x460], R44 ;  /* 0x0004602c01007387 */ /* 0x000fe80000100a00 */
[----:B------:R-:W-:Y:S04]  /*61a0*/  STL.64 [R1+0x458], R42 ;  /* 0x0004582a01007387 */ /* 0x000fe80000100a00 */
[----:B------:R-:W-:Y:S01]  /*61b0*/  STL.64 [R1+0x450], R40 ;  /* 0x0004502801007387 */ /* 0x000fe20000100a00 */
[----:B0-----:R-:W-:-:S03]  /*61c0*/  IMAD.SHL.U32 R16, R16, 0x10, RZ ;  /* 0x0000001010107824 */ /* 0x001fc600078e00ff */
[----:B------:R-:W-:Y:S04]  /*61d0*/  STL.64 [R1+0x448], R38 ;  /* 0x0004482601007387 */ /* 0x000fe80000100a00 */
[----:B------:R-:W-:Y:S04]  /*61e0*/  STL.64 [R1+0x440], R36 ;  /* 0x0004402401007387 */ /* 0x000fe80000100a00 */
[----:B------:R-:W-:Y:S01]  /*61f0*/  STL.64 [R1+0x438], R34 ;  /* 0x0004382201007387 */ /* 0x000fe20000100a00 */
[----:B------:R-:W-:-:S03]  /*6200*/  PRMT R12, RZ, 0x7610, R12 ;  /* 0x00007610ff0c7816 */ /* 0x000fc6000000000c */
[----:B------:R-:W-:Y:S04]  /*6210*/  STL.64 [R1+0x430], R32 ;  /* 0x0004302001007387 */ /* 0x000fe80000100a00 */
[----:B------:R0:W2:Y:S01]  /*6220*/  @P1 LDG.E.U16 R166, desc[UR14][R8.64] ;  /* 0x0000000e08a61981 */ /* 0x0000a2000c1e1500 */
[----:B------:R-:W-:-:S03]  /*6230*/  IMAD.WIDE R16, R16, 0x2, R2 ;  /* 0x0000000210107825 */ /* 0x000fc600078e0202 */
[----:B------:R-:W-:Y:S04]  /*6240*/  STL.64 [R1+0x428], R30 ;  /* 0x0004281e01007387 */ /* 0x000fe80000100a00 */
[----:B------:R-:W4:Y:S01]  /*6250*/  @P0 LDG.E.U16 R10, desc[UR14][R2.64] ;  /* 0x0000000e020a0981 */ /* 0x000f22000c1e1500 */
[----:B------:R-:W-:Y:S01]  /*6260*/  ISETP.GT.AND P0, PT, R6, 0x1, PT ;  /* 0x000000010600780c */ /* 0x000fe20003f04270 */
[----:B0-----:R-:W-:Y:S02]  /*6270*/  IMAD.WIDE R8, R151, 0x2, R2 ;  /* 0x0000000297087825 */ /* 0x001fe400078e0202 */
[----:B------:R-:W-:Y:S01]  /*6280*/  STL.64 [R1+0x420], R28 ;  /* 0x0004201c01007387 */ /* 0x000fe20000100a00 */
[----:B------:R-:W0:Y:S03]  /*6290*/  LDC R151, c[0x0][0x238] ;  /* 0x00008e00ff977b82 */ /* 0x000e260000000800 */
[----:B------:R-:W-:Y:S04]  /*62a0*/  STL.64 [R1+0x418], R26 ;  /* 0x0004181a01007387 */ /* 0x000fe80000100a00 */
[----:B------:R1:W-:Y:S04]  /*62b0*/  STL.64 [R1+0x410], R24 ;  /* 0x0004101801007387 */ /* 0x0003e80000100a00 */
[----:B------:R-:W-:Y:S01]  /*62c0*/  STL [R1+0x350], R196 ;  /* 0x000350c401007387 */ /* 0x000fe20000100800 */
[----:B------:R-:W-:-:S03]  /*62d0*/  PRMT R15, RZ, 0x7610, R15 ;  /* 0x00007610ff0f7816 */ /* 0x000fc6000000000f */
[----:B-----5:R0:W-:Y:S04]  /*62e0*/  STL [R1+0x348], R7 ;  /* 0x0003480701007387 */ /* 0x0201e80000100800 */
[----:B------:R0:W3:Y:S01]  /*62f0*/  @P4 LDG.E.U16 R12, desc[UR14][R16.64] ;  /* 0x0000000e100c4981 */ /* 0x0000e2000c1e1500 */
[----:B------:R-:W-:Y:S01]  /*6300*/  ISETP.GT.AND P1, PT, R6, 0x9, PT ;  /* 0x000000090600780c */ /* 0x000fe20003f24270 */
[----:B-1----:R-:W1:Y:S01]  /*6310*/  LDC R24, c[0x0][0x238] ;  /* 0x00008e00ff187b82 */ /* 0x002e620000000800 */
[----:B------:R-:W-:Y:S01]  /*6320*/  PRMT R168, RZ, 0x7610, R168 ;  /* 0x00007610ffa87816 */ /* 0x000fe200000000a8 */
[----:B------:R-:W2:Y:S01]  /*6330*/  LDL.LU R26, [R1+0x224] ;  /* 0x00022400011a7983 */ /* 0x000ea20000300800 */
[----:B0-----:R-:W-:Y:S01]  /*6340*/  IMAD R151, R151, 0x9, RZ ;  /* 0x0000000997977824 */ /* 0x001fe200078e02ff */
[----:B------:R-:W-:-:S02]  /*6350*/  PRMT R169, RZ, 0x7610, R169 ;  /* 0x00007610ffa97816 */ /* 0x000fc400000000a9 */
[----:B------:R-:W-:Y:S01]  /*6360*/  ISETP.GT.AND P2, PT, R6, 0x19, PT ;  /* 0x000000190600780c */ /* 0x000fe20003f44270 */
[----:B------:R-:W4:Y:S01]  /*6370*/  LDL R25, [R1+0x2c8] ;  /* 0x0002c80001197983 */ /* 0x000f220000100800 */
[----:B------:R-:W0:Y:S01]  /*6380*/  LDC R7, c[0x0][0x238] ;  /* 0x00008e00ff077b82 */ /* 0x000e220000000800 */
[----:B------:R-:W-:Y:S01]  /*6390*/  IMAD.WIDE R16, R18, 0x2, R2 ;  /* 0x0000000212107825 */ /* 0x000fe200078e0202 */
[----:B------:R-:W-:Y:S01]  /*63a0*/  PRMT R193, RZ, 0x7610, R193 ;  /* 0x00007610ffc17816 */ /* 0x000fe200000000c1 */
[----:B------:R-:W3:Y:S04]  /*63b0*/  LDL.LU R196, [R1+0x300] ;  /* 0x0003000001c47983 */ /* 0x000ee80000300800 */
[----:B------:R1:W4:Y:S01]  /*63c0*/  @P0 LDG.E.U16 R15, desc[UR14][R16.64] ;  /* 0x0000000e100f0981 */ /* 0x000322000c1e1500 */
[----:B------:R-:W-:-:S02]  /*63d0*/  ISETP.GT.AND P0, PT, R6, 0x5, PT ;  /* 0x000000050600780c */ /* 0x000fc40003f04270 */
[----:B-1----:R-:W-:-:S11]  /*63e0*/  PRMT R16, RZ, 0x7610, R16 ;  /* 0x00007610ff107816 */ /* 0x002fd60000000010 */
[----:B------:R1:W4:Y:S01]  /*63f0*/  @P0 LDG.E.U16 R168, desc[UR14][R8.64] ;  /* 0x0000000e08a80981 */ /* 0x000322000c1e1500 */
[----:B0-----:R-:W-:Y:S02]  /*6400*/  IMAD R7, R7, 0x6, RZ ;  /* 0x0000000607077824 */ /* 0x001fe400078e02ff */
[----:B-1----:R-:W-:-:S05]  /*6410*/  IMAD.WIDE R8, R151, 0x2, R2 ;  /* 0x0000000297087825 */ /* 0x002fca00078e0202 */
[----:B------:R0:W4:Y:S02]  /*6420*/  @P1 LDG.E.U16 R16, desc[UR14][R8.64] ;  /* 0x0000000e08101981 */ /* 0x000124000c1e1500 */
[----:B0-----:R-:W-:Y:S02]  /*6430*/  IMAD.WIDE R8, R7, 0x2, R2 ;  /* 0x0000000207087825 */ /* 0x001fe400078e0202 */
[----:B------:R-:W0:Y:S01]  /*6440*/  LDC R7, c[0x0][0x238] ;  /* 0x00008e00ff077b82 */ /* 0x000e220000000800 */
[----:B------:R-:W-:-:S13]  /*6450*/  ISETP.GT.AND P0, PT, R6, 0x6, PT ;  /* 0x000000060600780c */ /* 0x000fda0003f04270 */
[----:B------:R1:W4:Y:S01]  /*6460*/  @P0 LDG.E.U16 R169, desc[UR14][R8.64] ;  /* 0x0000000e08a90981 */ /* 0x000322000c1e1500 */
[----:B0-----:R-:W-:-:S04]  /*6470*/  IMAD R7, R7, 0x11, RZ ;  /* 0x0000001107077824 */ /* 0x001fc800078e02ff */
[----:B-1----:R-:W-:Y:S02]  /*6480*/  IMAD.WIDE R8, R7, 0x2, R2 ;  /* 0x0000000207087825 */ /* 0x002fe400078e0202 */
[----:B------:R-:W0:Y:S01]  /*6490*/  LDC R7, c[0x0][0x238] ;  /* 0x00008e00ff077b82 */ /* 0x000e220000000800 */
[----:B------:R-:W-:Y:S02]  /*64a0*/  ISETP.GT.AND P1, PT, R6, 0x11, PT ;  /* 0x000000110600780c */ /* 0x000fe40003f24270 */
[----:B------:R-:W-:-:S11]  /*64b0*/  PRMT R17, RZ, 0x7610, R17 ;  /* 0x00007610ff117816 */ /* 0x000fd60000000011 */
[----:B------:R1:W4:Y:S01]  /*64c0*/  @P1 LDG.E.U16 R17, desc[UR14][R8.64] ;  /* 0x0000000e08111981 */ /* 0x000322000c1e1500 */
[----:B0-----:R-:W-:-:S04]  /*64d0*/  IMAD R7, R7, 0x19, RZ ;  /* 0x0000001907077824 */ /* 0x001fc800078e02ff */
[----:B-1----:R-:W-:Y:S02]  /*64e0*/  IMAD.WIDE R8, R7, 0x2, R2 ;  /* 0x0000000207087825 */ /* 0x002fe400078e0202 */
[----:B------:R-:W0:Y:S01]  /*64f0*/  LDC R7, c[0x0][0x238] ;  /* 0x00008e00ff077b82 */ /* 0x000e220000000800 */
[----:B------:R-:W-:-:S06]  /*6500*/  PRMT R18, RZ, 0x7610, R18 ;  /* 0x00007610ff127816 */ /* 0x000fcc0000000012 */
[----:B------:R1:W4:Y:S01]  /*6510*/  @P2 LDG.E.U16 R18, desc[UR14][R8.64] ;  /* 0x0000000e08122981 */ /* 0x000322000c1e1500 */
[----:B0-----:R-:W-:-:S04]  /*6520*/  IMAD R7, R7, 0x7, RZ ;  /* 0x0000000707077824 */ /* 0x001fc800078e02ff */
[----:B-1----:R-:W-:Y:S02]  /*6530*/  IMAD.WIDE R8, R7, 0x2, R2 ;  /* 0x0000000207087825 */ /* 0x002fe400078e0202 */
        /* <DEDUP_REMOVED lines=96> */
[C---:B------:R-:W-:Y:S02]  /*6b40*/  ISETP.GT.AND P0, PT, R6.reuse, 0x1d, PT ;  /* 0x0000001d0600780c */ /* 0x040fe40003f04270 */
[----:B------:R-:W-:Y:S02]  /*6b50*/  ISETP.GT.AND P1, PT, R6, 0x1e, PT ;  /* 0x0000001e0600780c */ /* 0x000fe40003f24270 */
[----:B------:R-:W-:Y:S01]  /*6b60*/  PRMT R158, RZ, 0x7610, R158 ;  /* 0x00007610ff9e7816 */ /* 0x000fe2000000009e */
[----:B------:R-:W-:Y:S01]  /*6b70*/  IMAD R24, R24, 0x1e, RZ ;  /* 0x0000001e18187824 */ /* 0x000fe200078e02ff */
[----:B------:R-:W-:-:S07]  /*6b80*/  PRMT R160, RZ, 0x7610, R160 ;  /* 0x00007610ffa07816 */ /* 0x000fce00000000a0 */
[----:B------:R1:W4:Y:S02]  /*6b90*/  @P0 LDG.E.U16 R158, desc[UR14][R8.64] ;  /* 0x0000000e089e0981 */ /* 0x000324000c1e1500 */
[----:B-1----:R-:W-:-:S04]  /*6ba0*/  IMAD.WIDE R8, R24, 0x2, R2 ;  /* 0x0000000218087825 */ /* 0x002fc800078e0202 */
[----:B0-----:R-:W-:Y:S01]  /*6bb0*/  IMAD R7, R7, 0x1f, RZ ;  /* 0x0000001f07077824 */ /* 0x001fe200078e02ff */
[----:B------:R0:W4:Y:S03]  /*6bc0*/  @P1 LDG.E.U16 R160, desc[UR14][R8.64] ;  /* 0x0000000e08a01981 */ /* 0x000126000c1e1500 */
[----:B0-----:R-:W-:Y:S02]  /*6bd0*/  IMAD.WIDE R8, R7, 0x2, R2 ;  /* 0x0000000207087825 */ /* 0x001fe400078e0202 */
[----:B------:R-:W0:Y:S01]  /*6be0*/  S2R R7, SR_TID.X ;  /* 0x0000000000077919 */ /* 0x000e220000002100 */
[----:B------:R-:W-:Y:S02]  /*6bf0*/  ISETP.GT.AND P0, PT, R6, 0x1f, PT ;  /* 0x0000001f0600780c */ /* 0x000fe40003f04270 */
[----:B------:R-:W-:-:S11]  /*6c00*/  PRMT R161, RZ, 0x7610, R161 ;  /* 0x00007610ffa17816 */ /* 0x000fd600000000a1 */
[----:B------:R2:W4:Y:S01]  /*6c10*/  @P0 LDG.E.U16 R161, desc[UR14][R8.64] ;  /* 0x0000000e08a10981 */ /* 0x000522000c1e1500 */
[----:B------:R-:W-:Y:S01]  /*6c20*/  BAR.SYNC.DEFER_BLOCKING 0x0 ;  /* 0x0000000000007b1d */ /* 0x000fe20000010000 */
[----:B------:R-:W-:Y:S02]  /*6c30*/  PRMT R194, RZ, 0x7610, R194 ;  /* 0x00007610ffc27816 */ /* 0x000fe400000000c2 */
[----:B--2---:R-:W-:Y:S02]  /*6c40*/  IADD3 R8, P1, R26, R4, RZ ;  /* 0x000000041a087210 */ /* 0x004fe40007f3e0ff */
[----:B0-----:R-:W-:-:S04]  /*6c50*/  LOP3.LUT R7, R7, 0x1f, RZ, 0xc0, !PT ;  /* 0x0000001f07077812 */ /* 0x001fc800078ec0ff */
[----:B------:R-:W-:Y:S01]  /*6c60*/  ISETP.GE.AND P0, PT, R7, R6, PT ;  /* 0x000000060700720c */ /* 0x000fe20003f06270 */
[----:B------:R0:W-:Y:S01]  /*6c70*/  STL [R1+0x358], R2 ;  /* 0x0003580201007387 */ /* 0x0001e20000100800 */
[----:B------:R-:W-:-:S03]  /*6c80*/  IMAD.X R9, R219, 0x1, R0, P1 ;  /* 0x00000001db097824 */ /* 0x000fc600008e0600 */
[----:B0-----:R-:W2:Y:S04]  /*6c90*/  LDL.LU R2, [R1+0x31c] ;  /* 0x00031c0001027983 */ /* 0x001ea80000300800 */
[----:B------:R0:W-:Y:S04]  /*6ca0*/  STL [R1+0x354], R3 ;  /* 0x0003540301007387 */ /* 0x0001e80000100800 */
[----:B------:R3:W2:Y:S04]  /*6cb0*/  @!P0 LDG.E.U16 R194, desc[UR14][R8.64] ;  /* 0x0000000e08c28981 */ /* 0x0006a8000c1e1500 */
[----:B0-----:R-:W2:Y:S04]  /*6cc0*/  LDL.LU R3, [R1+0x218] ;  /* 0x0002180001037983 */ /* 0x001ea80000300800 */
[----:B------:R-:W2:Y:S01]  /*6cd0*/  LDL R31, [R1+0x2b4] ;  /* 0x0002b400011f7983 */ /* 0x000ea20000100800 */
[----:B---3--:R-:W-:-:S03]  /*6ce0*/  IADD3 R8, P1, R196, R4, RZ ;  /* 0x00000004c4087210 */ /* 0x008fc60007f3e0ff */
[----:B------:R-:W3:Y:S04]  /*6cf0*/  LDL R30, [R1+0x214] ;  /* 0x00021400011e7983 */ /* 0x000ee80000100800 */
[----:B------:R-:W3:Y:S04]  /*6d00*/  LDL R29, [R1+0x314] ;  /* 0x00031400011d7983 */ /* 0x000ee80000100800 */
[----:B------:R-:W3:Y:S04]  /*6d10*/  LDL R24, [R1+0x2b0] ;  /* 0x0002b00001187983 */ /* 0x000ee80000100800 */
[----:B------:R-:W3:Y:S04]  /*6d20*/  LDL R7, [R1+0x208] ;  /* 0x0002080001077983 */ /* 0x000ee80000100800 */
[----:B------:R-:W-:Y:S04]  /*6d30*/  STL [R1+0x34c], R6 ;  /* 0x00034c0601007387 */ /* 0x000fe80000100800 */
[----:B------:R0:W-:Y:S04]  /*6d40*/  STL [R1+0x35c], R196 ;  /* 0x00035cc401007387 */ /* 0x0001e80000100800 */
[----:B0-----:R-:W3:Y:S01]  /*6d50*/  LDL.LU R196, [R1+0x2c0] ;  /* 0x0002c00001c47983 */ /* 0x001ee20000300800 */
[----:B------:R-:W-:Y:S01]  /*6d60*/  PRMT R162, RZ, 0x7610, R162 ;  /* 0x00007610ffa27816 */ /* 0x000fe200000000a2 */
[----:B----4-:R-:W-:Y:S01]  /*6d70*/  IMAD.X R9, R25, 0x1, R0, P1 ;  /* 0x0000000119097824 */ /* 0x010fe200008e0600 */
[----:B------:R-:W-:Y:S01]  /*6d80*/  PRMT R163, RZ, 0x7610, R163 ;  /* 0x00007610ffa37816 */ /* 0x000fe200000000a3 */
[----:B------:R-:W4:Y:S04]  /*6d90*/  LDL R28, [R1+0x2a4] ;  /* 0x0002a400011c7983 */ /* 0x000f280000100800 */
[----:B------:R2:W4:Y:S04]  /*6da0*/  @!P0 LDG.E.U16 R162, desc[UR14][R8.64] ;  /* 0x0000000e08a28981 */ /* 0x000528000c1e1500 */
[----:B------:R-:W4:Y:S01]  /*6db0*/  LDL R27, [R1+0x204] ;  /* 0x00020400011b7983 */ /* 0x000f220000100800 */
[----:B------:R-:W-:-:S03]  /*6dc0*/  PRMT R174, RZ, 0x7610, R174 ;  /* 0x00007610ffae7816 */ /* 0x000fc600000000ae */
[----:B------:R-:W4:Y:S04]  /*6dd0*/  LDL R25, [R1+0x30c] ;  /* 0x00030c0001197983 */ /* 0x000f280000100800 */
[----:B------:R-:W4:Y:S01]  /*6de0*/  LDL R6, [R1+0x2a0] ;  /* 0x0002a00001067983 */ /* 0x000f220000100800 */
[----:B------:R-:W-:Y:S02]  /*6df0*/  PRMT R175, RZ, 0x7610, R175 ;  /* 0x00007610ffaf7816 */ /* 0x000fe400000000af */
[----:B--2---:R-:W-:Y:S01]  /*6e00*/  IADD3 R8, P1, R2, R4, RZ ;  /* 0x0000000402087210 */ /* 0x004fe20007f3e0ff */
[----:B------:R-:W-:Y:S04]  /*6e10*/  STL [R1+0x368], R2 ;  /* 0x0003680201007387 */ /* 0x000fe80000100800 */
[----:B---3--:R-:W-:-:S05]  /*6e20*/  IMAD.X R9, R196, 0x1, R0, P1 ;  /* 0x00000001c4097824 */ /* 0x008fca00008e0600 */
[----:B------:R0:W2:Y:S02]  /*6e30*/  @!P0 LDG.E.U16 R163, desc[UR14][R8.64] ;  /* 0x0000000e08a38981 */ /* 0x0000a4000c1e1500 */
[----:B0-----:R-:W-:-:S05]  /*6e40*/  IADD3 R8, P1, R3, R4, RZ ;  /* 0x0000000403087210 */ /* 0x001fca0007f3e0ff */
[----:B------:R-:W-:-:S05]  /*6e50*/  IMAD.X R9, R218, 0x1, R0, P1 ;  /* 0x00000001da097824 */ /* 0x000fca00008e0600 */
[----:B------:R0:W3:Y:S02]  /*6e60*/  @!P0 LDG.E.U16 R174, desc[UR14][R8.64] ;  /* 0x0000000e08ae8981 */ /* 0x0000e4000c1e1500 */
[----:B0-----:R-:W-:-:S05]  /*6e70*/  IADD3 R8, P1, R31, R4, RZ ;  /* 0x000000041f087210 */ /* 0x001fca0007f3e0ff */
[----:B------:R-:W-:Y:S01]  /*6e80*/  IMAD.X R9, R30, 0x1, R0, P1 ;  /* 0x000000011e097824 */ /* 0x000fe200008e0600 */
[----:B------:R-:W-:Y:S04]  /*6e90*/  STL [R1+0x36c], R196 ;  /* 0x00036cc401007387 */ /* 0x000fe80000100800 */
[----:B------:R0:W2:Y:S04]  /*6ea0*/  @!P0 LDG.E.U16 R175, desc[UR14][R8.64] ;  /* 0x0000000e08af8981 */ /* 0x0000a8000c1e1500 */
[----:B------:R1:W-:Y:S01]  /*6eb0*/  STL [R1+0x364], R3 ;  /* 0x0003640301007387 */ /* 0x0003e20000100800 */
[----:B0-----:R-:W-:-:S03]  /*6ec0*/  IADD3 R8, P1, R29, R4, RZ ;  /* 0x000000041d087210 */ /* 0x001fc60007f3e0ff */
[----:B------:R-:W-:Y:S02]  /*6ed0*/  STL [R1+0x370], R218 ;  /* 0x000370da01007387 */ /* 0x000fe40000100800 */
[----:B------:R-:W-:Y:S01]  /*6ee0*/  IMAD.X R9, R24, 0x1, R0, P1 ;  /* 0x0000000118097824 */ /* 0x000fe200008e0600 */
[----:B------:R-:W-:Y:S01]  /*6ef0*/  PRMT R183, RZ, 0x7610, R183 ;  /* 0x00007610ffb77816 */ /* 0x000fe200000000b7 */
[----:B------:R-:W3:Y:S01]  /*6f00*/  LDL R24, [R1+0x294] ;  /* 0x0002940001187983 */ /* 0x000ee20000100800 */
[----:B------:R-:W-:Y:S02]  /*6f10*/  PRMT R182, RZ, 0x7610, R182 ;  /* 0x00007610ffb67816 */ /* 0x000fe400000000b6 */
[----:B------:R-:W-:Y:S01]  /*6f20*/  PRMT R181, RZ, 0x7610, R181 ;  /* 0x00007610ffb57816 */ /* 0x000fe200000000b5 */
[----:B-1----:R-:W2:Y:S04]  /*6f30*/  LDL R3, [R1+0x344] ;  /* 0x0003440001037983 */ /* 0x002ea80000100800 */
[----:B------:R0:W2:Y:S02]  /*6f40*/  @!P0 LDG.E.U16 R183, desc[UR14][R8.64] ;  /* 0x0000000e08b78981 */ /* 0x0000a4000c1e1500 */
[----:B0-----:R-:W-:-:S02]  /*6f50*/  IADD3 R8, P1, R7, R4, RZ ;  /* 0x0000000407087210 */ /* 0x001fc40007f3e0ff */
[----:B------:R-:W-:Y:S01]  /*6f60*/  PRMT R180, RZ, 0x7610, R180 ;  /* 0x00007610ffb47816 */ /* 0x000fe200000000b4 */
[----:B------:R-:W2:Y:S02]  /*6f70*/  LDL R7, [R1+0x304] ;  /* 0x0003040001077983 */ /* 0x000ea40000100800 */
[----:B------:R-:W-:-:S05]  /*6f80*/  IMAD.X R9, R216, 0x1, R0, P1 ;  /* 0x00000001d8097824 */ /* 0x000fca00008e0600 */
[----:B------:R4:W2:Y:S02]  /*6f90*/  @!P0 LDG.E.U16 R182, desc[UR14][R8.64] ;  /* 0x0000000e08b68981 */ /* 0x0008a4000c1e1500 */
[----:B----4-:R-:W-:-:S05]  /*6fa0*/  IADD3 R8, P1, R28, R4, RZ ;  /* 0x000000041c087210 */ /* 0x010fca0007f3e0ff */
[----:B------:R-:W-:-:S05]  /*6fb0*/  IMAD.X R9, R27, 0x1, R0, P1 ;  /* 0x000000011b097824 */ /* 0x000fca00008e0600 */
[----:B------:R0:W4:Y:S02]  /*6fc0*/  @!P0 LDG.E.U16 R181, desc[UR14][R8.64] ;  /* 0x0000000e08b58981 */ /* 0x000124000c1e1500 */
[----:B0-----:R-:W-:-:S05]  /*6fd0*/  IADD3 R8, P1, R25, R4, RZ ;  /* 0x0000000419087210 */ /* 0x001fca0007f3e0ff */
[----:B------:R-:W-:-:S05]  /*6fe0*/  IMAD.X R9, R6, 0x1, R0, P1 ;  /* 0x0000000106097824 */ /* 0x000fca00008e0600 */
[----:B------:R0:W4:Y:S01]  /*6ff0*/  @!P0 LDG.E.U16 R180, desc[UR14][R8.64] ;  /* 0x0000000e08b48981 */ /* 0x000122000c1e1500 */
[----:B------:R-:W-:Y:S02]  /*7000*/  PRMT R179, RZ, 0x7610, R179 ;  /* 0x00007610ffb37816 */ /* 0x000fe400000000b3 */
[----:B0-----:R-:W-:-:S05]  /*7010*/  IADD3 R8, P1, R251, R4, RZ ;  /* 0x00000004fb087210 */ /* 0x001fca0007f3e0ff */
[----:B------:R-:W-:Y:S01]  /*7020*/  IMAD.X R9, R214, 0x1, R0, P1 ;  /* 0x00000001d6097824 */ /* 0x000fe200008e0600 */
[----:B------:R-:W-:Y:S04]  /*7030*/  STL [R1+0x37c], R216 ;  /* 0x00037cd801007387 */ /* 0x000fe80000100800 */
[----:B------:R3:W4:Y:S04]  /*7040*/  @!P0 LDG.E.U16 R179, desc[UR14][R8.64] ;  /* 0x0000000e08b38981 */ /* 0x000728000c1e1500 */
[----:B------:R-:W4:Y:S04]  /*7050*/  LDL R2, [R1+0x284] ;  /* 0x0002840001027983 */ /* 0x000f280000100800 */
[----:B------:R-:W4:Y:S04]  /*7060*/  LDL R6, [R1+0x340] ;  /* 0x0003400001067983 */ /* 0x000f280000100800 */
[----:B------:R-:W-:Y:S04]  /*7070*/  STL [R1+0x360], R14 ;  /* 0x0003600e01007387 */ /* 0x000fe80000100800 */
[----:B------:R-:W-:Y:S04]  /*7080*/  STL [R1+0x388], R251 ;  /* 0x000388fb01007387 */ /* 0x000fe80000100800 */
[----:B------:R-:W-:Y:S04]  /*7090*/  STL [R1+0x38c], R214 ;  /* 0x00038cd601007387 */ /* 0x000fe80000100800 */
[----:B------:R0:W-:Y:S01]  /*70a0*/  STL [R1+0x390], R250 ;  /* 0x000390fa01007387 */ /* 0x0001e20000100800 */
[----:B---3--:R-:W-:-:S05]  /*70b0*/  IADD3 R8, P1, R24, R4, RZ ;  /* 0x0000000418087210 */ /* 0x008fca0007f3e0ff */
[----:B------:R-:W-:Y:S02]  /*70c0*/  IMAD.X R9, R250, 0x1, R0, P1 ;  /* 0x00000001fa097824 */ /* 0x000fe400008e0600 */
[----:B0-----:R-:W3:Y:S01]  /*70d0*/  LDL.LU R250, [R1+0x290] ;  /* 0x0002900001fa7983 */ /* 0x001ee20000300800 */
[----:B------:R-:W-:-:S06]  /*70e0*/  PRMT R178, RZ, 0x7610, R178 ;  /* 0x00007610ffb27816 */ /* 0x000fcc00000000b2 */
[----:B------:R2:W4:Y:S01]  /*70f0*/  @!P0 LDG.E.U16 R178, desc[UR14][R8.64] ;  /* 0x0000000e08b28981 */ /* 0x000522000c1e1500 */
[----:B------:R-:W-:Y:S02]  /*7100*/  PRMT R177, RZ, 0x7610, R177 ;  /* 0x00007610ffb17816 */ /* 0x000fe400000000b1 */
[----:B--2---:R-:W-:Y:S01]  /*7110*/  IADD3 R8, P1, R7, R4, RZ ;  /* 0x0000000407087210 */ /* 0x004fe20007f3e0ff */
[----:B------:R-:W-:Y:S04]  /*7120*/  STS.U16 [R14+UR12+0x4000], R10 ;  /* 0x0040000a0e007988 */ /* 0x000fe8000800040c */
[----:B------:R-:W-:Y:S04]  /*7130*/  STS.U16 [R14+UR12+0x4400], R11 ;  /* 0x0044000b0e007988 */ /* 0x000fe8000800040c */
[----:B------:R-:W-:Y:S04]  /*7140*/  STS.U16 [R14+UR12+0x4800], R12 ;  /* 0x0048000c0e007988 */ /* 0x000fe8000800040c */
[----:B------:R-:W-:Y:S04]  /*7150*/  STS.U16 [R14+UR12+0x4c00], R13 ;  /* 0x004c000d0e007988 */ /* 0x000fe8000800040c */
[----:B------:R-:W-:Y:S04]  /*7160*/  STS.U16 [R3+UR12+0x4080], R15 ;  /* 0x0040800f03007988 */ /* 0x000fe8000800040c */
[----:B------:R0:W-:Y:S04]  /*7170*/  STS.U16 [R3+UR12+0x4480], R16 ;  /* 0x0044801003007988 */ /* 0x0001e8000800040c */
[----:B------:R-:W2:Y:S01]  /*7180*/  LDL R7, [R1+0x274] ;  /* 0x0002740001077983 */ /* 0x000ea20000100800 */
[----:B0-----:R-:W-:-:S03]  /*7190*/  PRMT R16, RZ, 0x7610, R16 ;  /* 0x00007610ff107816 */ /* 0x001fc60000000010 */
[----:B------:R-:W-:Y:S04]  /*71a0*/  STS.U16 [R3+UR12+0x4880], R17 ;  /* 0x0048801103007988 */ /* 0x000fe8000800040c */
[----:B------:R-:W-:Y:S01]  /*71b0*/  STS.U16 [R3+UR12+0x4c80], R18 ;  /* 0x004c801203007988 */ /* 0x000fe2000800040c */
[----:B---3--:R-:W-:-:S05]  /*71c0*/  IMAD.X R9, R250, 0x1, R0, P1 ;  /* 0x00000001fa097824 */ /* 0x008fca00008e0600 */
[----:B------:R0:W3:Y:S02]  /*71d0*/  @!P0 LDG.E.U16 R177, desc[UR14][R8.64] ;  /* 0x0000000e08b18981 */ /* 0x0000e4000c1e1500 */
[-C--:B0-----:R-:W-:Y:S02]  /*71e0*/  IADD3 R8, P1, R247, R4.reuse, RZ ;  /* 0x00000004f7087210 */ /* 0x081fe40007f3e0ff */
[----:B------:R-:W-:Y:S03]  /*71f0*/  STL [R1+0x398], R250 ;  /* 0x000398fa01007387 */ /* 0x000fe60000100800 */
[----:B------:R-:W-:Y:S01]  /*7200*/  IMAD.X R9, R212, 0x1, R0, P1 ;  /* 0x00000001d4097824 */ /* 0x000fe200008e0600 */
[----:B------:R-:W-:Y:S04]  /*7210*/  STL [R1+0x39c], R247 ;  /* 0x00039cf701007387 */ /* 0x000fe80000100800 */
[----:B------:R4:W3:Y:S04]  /*7220*/  @!P0 LDG.E.U16 R16, desc[UR14][R8.64] ;  /* 0x0000000e08108981 */ /* 0x0008e8000c1e1500 */
[----:B------:R0:W-:Y:S01]  /*7230*/  STL [R1+0x3a0], R212 ;  /* 0x0003a0d401007387 */ /* 0x0001e20000100800 */
[----:B----4-:R-:W-:-:S03]  /*7240*/  IADD3 R8, P1, R2, R4, RZ ;  /* 0x0000000402087210 */ /* 0x010fc60007f3e0ff */
[----:B0-----:R-:W4:Y:S02]  /*7250*/  LDL.LU R212, [R1+0x2f8] ;  /* 0x0002f80001d47983 */ /* 0x001f240000300800 */
[----:B------:R-:W-:Y:S02]  /*7260*/  IMAD.X R9, R246, 0x1, R0, P1 ;  /* 0x00000001f6097824 */ /* 0x000fe400008e0600 */
[----:B------:R-:W3:Y:S04]  /*7270*/  LDL R3, [R1+0x264] ;  /* 0x0002640001037983 */ /* 0x000ee80000100800 */
[----:B------:R-:W3:Y:S04]  /*7280*/  LDL R2, [R1+0x33c] ;  /* 0x00033c0001027983 */ /* 0x000ee80000100800 */
[----:B------:R0:W-:Y:S04]  /*7290*/  STL [R1+0x3a4], R246 ;  /* 0x0003a4f601007387 */ /* 0x0001e80000100800 */
[----:B0-----:R-:W2:Y:S01]  /*72a0*/  LDL.LU R246, [R1+0x280] ;  /* 0x0002800001f67983 */ /* 0x001ea20000300800 */
[----:B------:R-:W-:-:S06]  /*72b0*/  PRMT R15, RZ, 0x7610, R15 ;  /* 0x00007610ff0f7816 */ /* 0x000fcc000000000f */
[----:B------:R4:W3:Y:S01]  /*72c0*/  @!P0 LDG.E.U16 R15, desc[UR14][R8.64] ;  /* 0x0000000e080f8981 */ /* 0x0008e2000c1e1500 */
[----:B------:R-:W-:Y:S02]  /*72d0*/  PRMT R13, RZ, 0x7610, R13 ;  /* 0x00007610ff0d7816 */ /* 0x000fe4000000000d */
[-C--:B----4-:R-:W-:Y:S01]  /*72e0*/  IADD3 R8, P1, R212, R4.reuse, RZ ;  /* 0x00000004d4087210 */ /* 0x090fe20007f3e0ff */
[----:B------:R-:W-:Y:S04]  /*72f0*/  STL [R1+0x3ac], R212 ;  /* 0x0003acd401007387 */ /* 0x000fe80000100800 */
[----:B--2---:R-:W-:Y:S01]  /*7300*/  IMAD.X R9, R246, 0x1, R0, P1 ;  /* 0x00000001f6097824 */ /* 0x004fe200008e0600 */
[----:B------:R-:W-:Y:S04]  /*7310*/  STL [R1+0x3b0], R246 ;  /* 0x0003b0f601007387 */ /* 0x000fe80000100800 */
[----:B------:R0:W2:Y:S04]  /*7320*/  @!P0 LDG.E.U16 R13, desc[UR14][R8.64] ;  /* 0x0000000e080d8981 */ /* 0x0000a8000c1e1500 */
[----:B------:R1:W-:Y:S01]  /*7330*/  STL [R1+0x3b4], R243 ;  /* 0x0003b4f301007387 */ /* 0x0003e20000100800 */
[----:B0-----:R-:W-:-:S03]  /*7340*/  IADD3 R8, P1, R243, R4, RZ ;  /* 0x00000004f3087210 */ /* 0x001fc60007f3e0ff */
[----:B-1----:R-:W4:Y:S02]  /*7350*/  LDL.LU R243, [R1+0x2f0] ;  /* 0x0002f00001f37983 */ /* 0x002f240000300800 */
[----:B------:R-:W-:Y:S02]  /*7360*/  IMAD.X R9, R210, 0x1, R0, P1 ;  /* 0x00000001d2097824 */ /* 0x000fe400008e0600 */
[----:B------:R0:W-:Y:S04]  /*7370*/  STL [R1+0x3b8], R210 ;  /* 0x0003b8d201007387 */ /* 0x0001e80000100800 */
[----:B0-----:R-:W3:Y:S01]  /*7380*/  LDL.LU R210, [R1+0x270] ;  /* 0x0002700001d27983 */ /* 0x001ee20000300800 */
[----:B------:R-:W-:-:S06]  /*7390*/  PRMT R12, RZ, 0x7610, R12 ;  /* 0x00007610ff0c7816 */ /* 0x000fcc000000000c */
[----:B------:R0:W2:Y:S01]  /*73a0*/  @!P0 LDG.E.U16 R12, desc[UR14][R8.64] ;  /* 0x0000000e080c8981 */ /* 0x0000a2000c1e1500 */
[----:B------:R-:W-:Y:S02]  /*73b0*/  PRMT R11, RZ, 0x7610, R11 ;  /* 0x00007610ff0b7816 */ /* 0x000fe4000000000b */
[----:B0-----:R-:W-:-:S05]  /*73c0*/  IADD3 R8, P1, R7, R4, RZ ;  /* 0x0000000407087210 */ /* 0x001fca0007f3e0ff */
[----:B------:R-:W-:-:S05]  /*73d0*/  IMAD.X R9, R242, 0x1, R0, P1 ;  /* 0x00000001f2097824 */ /* 0x000fca00008e0600 */
[----:B------:R4:W2:Y:S01]  /*73e0*/  @!P0 LDG.E.U16 R11, desc[UR14][R8.64] ;  /* 0x0000000e080b8981 */ /* 0x0008a2000c1e1500 */
[----:B------:R-:W-:-:S03]  /*73f0*/  PRMT R10, RZ, 0x7610, R10 ;  /* 0x00007610ff0a7816 */ /* 0x000fc6000000000a */
[----:B------:R-:W-:Y:S04]  /*7400*/  STS.U16 [R6+UR12+0x4100], R164 ;  /* 0x004100a406007988 */ /* 0x000fe8000800040c */
[----:B------:R0:W-:Y:S04]  /*7410*/  STS.U16 [R6+UR12+0x4500], R19 ;  /* 0x0045001306007988 */ /* 0x0001e8000800040c */
[----:B------:R-:W-:Y:S01]  /*7420*/  STS.U16 [R6+UR12+0x4900], R20 ;  /* 0x0049001406007988 */ /* 0x000fe2000800040c */
[----:B0-----:R-:W-:-:S03]  /*7430*/  PRMT R19, RZ, 0x7610, R19 ;  /* 0x00007610ff137816 */ /* 0x001fc60000000013 */
[----:B------:R-:W-:Y:S04]  /*7440*/  STL [R1+0x3bc], R242 ;  /* 0x0003bcf201007387 */ /* 0x000fe80000100800 */
[----:B------:R0:W-:Y:S04]  /*7450*/  STS.U16 [R6+UR12+0x4d00], R21 ;  /* 0x004d001506007988 */ /* 0x0001e8000800040c */
[----:B0-----:R-:W2:Y:S01]  /*7460*/  LDL R6, [R1+0x338] ;  /* 0x0003380001067983 */ /* 0x001ea20000100800 */
[----:B------:R-:W-:Y:S02]  /*7470*/  PRMT R18, RZ, 0x7610, R18 ;  /* 0x00007610ff127816 */ /* 0x000fe40000000012 */
[----:B----4-:R-:W-:-:S05]  /*7480*/  IADD3 R8, P1, R243, R4, RZ ;  /* 0x00000004f3087210 */ /* 0x010fca0007f3e0ff */
[----:B---3--:R-:W-:-:S05]  /*7490*/  IMAD.X R9, R210, 0x1, R0, P1 ;  /* 0x00000001d2097824 */ /* 0x008fca00008e0600 */
[----:B------:R0:W3:Y:S02]  /*74a0*/  @!P0 LDG.E.U16 R10, desc[UR14][R8.64] ;  /* 0x0000000e080a8981 */ /* 0x0000e4000c1e1500 */
[----:B0-----:R-:W-:-:S05]  /*74b0*/  IADD3 R8, P1, R239, R4, RZ ;  /* 0x00000004ef087210 */ /* 0x001fca0007f3e0ff */
[----:B------:R-:W-:Y:S01]  /*74c0*/  IMAD.X R9, R208, 0x1, R0, P1 ;  /* 0x00000001d0097824 */ /* 0x000fe200008e0600 */
[----:B------:R-:W-:Y:S04]  /*74d0*/  STL [R1+0x3c0], R243 ;  /* 0x0003c0f301007387 */ /* 0x000fe80000100800 */
[----:B------:R0:W4:Y:S04]  /*74e0*/  @!P0 LDG.E.U16 R19, desc[UR14][R8.64] ;  /* 0x0000000e08138981 */ /* 0x000128000c1e1500 */
[----:B------:R-:W-:Y:S01]  /*74f0*/  STL [R1+0x3c4], R210 ;  /* 0x0003c4d201007387 */ /* 0x000fe20000100800 */
[----:B0-----:R-:W-:-:S03]  /*7500*/  IADD3 R8, P1, R3, R4, RZ ;  /* 0x0000000403087210 */ /* 0x001fc60007f3e0ff */
[----:B------:R-:W-:Y:S04]  /*7510*/  STL [R1+0x3c8], R239 ;  /* 0x0003c8ef01007387 */ /* 0x000fe80000100800 */
[----:B------:R-:W-:Y:S01]  /*7520*/  STL [R1+0x3cc], R208 ;  /* 0x0003ccd001007387 */ /* 0x000fe20000100800 */
[----:B------:R-:W-:-:S03]  /*7530*/  IMAD.X R9, R238, 0x1, R0, P1 ;  /* 0x00000001ee097824 */ /* 0x000fc600008e0600 */
[----:B------:R0:W-:Y:S04]  /*7540*/  STL [R1+0x3d0], R238 ;  /* 0x0003d0ee01007387 */ /* 0x0001e80000100800 */
[----:B------:R1:W3:Y:S04]  /*7550*/  @!P0 LDG.E.U16 R18, desc[UR14][R8.64] ;  /* 0x0000000e08128981 */ /* 0x0002e8000c1e1500 */
[----:B0-----:R-:W2:Y:S01]  /*7560*/  LDL.LU R238, [R1+0x25c] ;  /* 0x00025c0001ee7983 */ /* 0x001ea20000300800 */
[----:B-1----:R-:W-:-:S03]  /*7570*/  IADD3 R8, P1, R236, R4, RZ ;  /* 0x00000004ec087210 */ /* 0x002fc60007f3e0ff */
[----:B------:R0:W-:Y:S04]  /*7580*/  STL [R1+0x3d4], R236 ;  /* 0x0003d4ec01007387 */ /* 0x0001e80000100800 */
[----:B0-----:R-:W4:Y:S01]  /*7590*/  LDL.LU R236, [R1+0x2e4] ;  /* 0x0002e40001ec7983 */ /* 0x001f220000300800 */
[----:B------:R-:W-:-:S03]  /*75a0*/  IMAD.X R9, R206, 0x1, R0, P1 ;  /* 0x00000001ce097824 */ /* 0x000fc600008e0600 */
[----:B------:R0:W-:Y:S04]  /*75b0*/  STL [R1+0x3d8], R206 ;  /* 0x0003d8ce01007387 */ /* 0x0001e80000100800 */
[----:B0-----:R-:W3:Y:S01]  /*75c0*/  LDL.LU R206, [R1+0x258] ;  /* 0x0002580001ce7983 */ /* 0x001ee20000300800 */
[----:B------:R-:W-:-:S03]  /*75d0*/  PRMT R17, RZ, 0x7610, R17 ;  /* 0x00007610ff117816 */ /* 0x000fc60000000011 */
[----:B------:R-:W-:Y:S04]  /*75e0*/  STS.U16 [R2+UR12+0x4180], R165 ;  /* 0x004180a502007988 */ /* 0x000fe8000800040c */
[----:B------:R-:W-:Y:S04]  /*75f0*/  STS.U16 [R2+UR12+0x4580], R22 ;  /* 0x0045801602007988 */ /* 0x000fe8000800040c */
[----:B------:R-:W-:Y:S04]  /*7600*/  STS.U16 [R2+UR12+0x4980], R23 ;  /* 0x0049801702007988 */ /* 0x000fe8000800040c */
[----:B------:R0:W-:Y:S04]  /*7610*/  STS.U16 [R2+UR12+0x4d80], R152 ;  /* 0x004d809802007988 */ /* 0x0001e8000800040c */
[----:B------:R1:W3:Y:S01]  /*7620*/  @!P0 LDG.E.U16 R17, desc[UR14][R8.64] ;  /* 0x0000000e08118981 */ /* 0x0002e2000c1e1500 */
[----:B------:R-:W-:-:S03]  /*7630*/  PRMT R184, RZ, 0x7610, R184 ;  /* 0x00007610ffb87816 */ /* 0x000fc600000000b8 */
[----:B------:R-:W3:Y:S04]  /*7640*/  LDL R3, [R1+0x334] ;  /* 0x0003340001037983 */ /* 0x000ee80000100800 */
[----:B0-----:R-:W3:Y:S01]  /*7650*/  LDL R2, [R1+0x24c] ;  /* 0x00024c0001027983 */ /* 0x001ee20000100800 */
[----:B-1----:R-:W-:-:S05]  /*7660*/  IADD3 R8, P1, R234, R4, RZ ;  /* 0x00000004ea087210 */ /* 0x002fca0007f3e0ff */
[----:B------:R-:W-:Y:S01]  /*7670*/  IMAD.X R9, R204, 0x1, R0, P1 ;  /* 0x00000001cc097824 */ /* 0x000fe200008e0600 */
[----:B------:R-:W-:Y:S04]  /*7680*/  STL [R1+0x3dc], R234 ;  /* 0x0003dcea01007387 */ /* 0x000fe80000100800 */
[----:B------:R2:W3:Y:S04]  /*7690*/  @!P0 LDG.E.U16 R184, desc[UR14][R8.64] ;  /* 0x0000000e08b88981 */ /* 0x0004e8000c1e1500 */
[----:B------:R-:W-:Y:S01]  /*76a0*/  STL [R1+0x3e0], R204 ;  /* 0x0003e0cc01007387 */ /* 0x000fe20000100800 */
[----:B------:R-:W-:-:S02]  /*76b0*/  PRMT R188, RZ, 0x7610, R188 ;  /* 0x00007610ffbc7816 */ /* 0x000fc400000000bc */
[-C--:B--2---:R-:W-:Y:S01]  /*76c0*/  IADD3 R8, P1, R238, R4.reuse, RZ ;  /* 0x00000004ee087210 */ /* 0x084fe20007f3e0ff */
[----:B------:R-:W-:Y:S04]  /*76d0*/  STL [R1+0x3e4], R238 ;  /* 0x0003e4ee01007387 */ /* 0x000fe80000100800 */
[----:B------:R-:W-:Y:S01]  /*76e0*/  IMAD.X R9, R233, 0x1, R0, P1 ;  /* 0x00000001e9097824 */ /* 0x000fe200008e0600 */
[----:B------:R0:W-:Y:S04]  /*76f0*/  STL [R1+0x3e8], R233 ;  /* 0x0003e8e901007387 */ /* 0x0001e80000100800 */
[----:B------:R4:W2:Y:S04]  /*7700*/  @!P0 LDG.E.U16 R188, desc[UR14][R8.64] ;  /* 0x0000000e08bc8981 */ /* 0x0008a8000c1e1500 */
[----:B0-----:R-:W2:Y:S01]  /*7710*/  LDL.LU R233, [R1+0x2dc] ;  /* 0x0002dc0001e97983 */ /* 0x001ea20000300800 */
[----:B----4-:R-:W-:-:S03]  /*7720*/  IADD3 R8, P1, R236, R4, RZ ;  /* 0x00000004ec087210 */ /* 0x010fc60007f3e0ff */
[----:B------:R0:W-:Y:S04]  /*7730*/  STL [R1+0x3ec], R236 ;  /* 0x0003ecec01007387 */ /* 0x0001e80000100800 */
[----:B0-----:R-:W4:Y:S01]  /*7740*/  LDL.LU R236, [R1+0x248] ;  /* 0x0002480001ec7983 */ /* 0x001f220000300800 */
[----:B------:R-:W-:Y:S01]  /*7750*/  PRMT R187, RZ, 0x7610, R187 ;  /* 0x00007610ffbb7816 */ /* 0x000fe200000000bb */
[----:B---3--:R-:W-:-:S05]  /*7760*/  IMAD.X R9, R206, 0x1, R0, P1 ;  /* 0x00000001ce097824 */ /* 0x008fca00008e0600 */
[----:B------:R0:W3:Y:S01]  /*7770*/  @!P0 LDG.E.U16 R187, desc[UR14][R8.64] ;  /* 0x0000000e08bb8981 */ /* 0x0000e2000c1e1500 */
[----:B------:R-:W-:Y:S02]  /*7780*/  PRMT R186, RZ, 0x7610, R186 ;  /* 0x00007610ffba7816 */ /* 0x000fe400000000ba */
[----:B0-----:R-:W-:-:S05]  /*7790*/  IADD3 R8, P1, R230, R4, RZ ;  /* 0x00000004e6087210 */ /* 0x001fca0007f3e0ff */
[----:B------:R-:W-:Y:S01]  /*77a0*/  IMAD.X R9, R202, 0x1, R0, P1 ;  /* 0x00000001ca097824 */ /* 0x000fe200008e0600 */
[----:B------:R-:W-:Y:S04]  /*77b0*/  STL [R1+0x3f0], R206 ;  /* 0x0003f0ce01007387 */ /* 0x000fe80000100800 */
[----:B------:R0:W3:Y:S04]  /*77c0*/  @!P0 LDG.E.U16 R186, desc[UR14][R8.64] ;  /* 0x0000000e08ba8981 */ /* 0x0000e8000c1e1500 */
[----:B------:R-:W-:Y:S04]  /*77d0*/  STL [R1+0x3f4], R230 ;  /* 0x0003f4e601007387 */ /* 0x000fe80000100800 */
[----:B------:R-:W-:Y:S01]  /*77e0*/  STL [R1+0x3f8], R202 ;  /* 0x0003f8ca01007387 */ /* 0x000fe20000100800 */
[----:B0-----:R-:W-:-:S03]  /*77f0*/  IADD3 R8, P1, R2, R4, RZ ;  /* 0x0000000402087210 */ /* 0x001fc60007f3e0ff */
[----:B------:R-:W3:Y:S04]  /*7800*/  LDL R27, [R1+0x2d4] ;  /* 0x0002d400011b7983 */ /* 0x000ee80000100800 */
[----:B------:R-:W3:Y:S01]  /*7810*/  LDL R2, [R1+0x330] ;  /* 0x0003300001027983 */ /* 0x000ee20000100800 */
[----:B------:R-:W-:-:S03]  /*7820*/  IMAD.X R9, R229, 0x1, R0, P1 ;  /* 0x00000001e5097824 */ /* 0x000fc600008e0600 */
[----:B------:R-:W3:Y:S04]  /*7830*/  LDL.LU R25, [R1+0x228] ;  /* 0x0002280001197983 */ /* 0x000ee80000300800 */
[----:B------:R-:W3:Y:S04]  /*7840*/  LDL.LU R24, [R1+0x2cc] ;  /* 0x0002cc0001187983 */ /* 0x000ee80000300800 */
[----:B------:R0:W-:Y:S01]  /*7850*/  STL [R1+0x3fc], R229 ;  /* 0x0003fce501007387 */ /* 0x0001e20000100800 */
[----:B------:R-:W-:-:S06]  /*7860*/  PRMT R185, RZ, 0x7610, R185 ;  /* 0x00007610ffb97816 */ /* 0x000fcc00000000b9 */
[----:B------:R2:W3:Y:S04]  /*7870*/  @!P0 LDG.E.U16 R185, desc[UR14][R8.64] ;  /* 0x0000000e08b98981 */ /* 0x0004e8000c1e1500 */
[----:B0-----:R-:W3:Y:S01]  /*7880*/  LDL.LU R229, [R1+0x23c] ;  /* 0x00023c0001e57983 */ /* 0x001ee20000300800 */
[----:B------:R-:W-:-:S03]  /*7890*/  PRMT R190, RZ, 0x7610, R190 ;  /* 0x00007610ffbe7816 */ /* 0x000fc600000000be */
[----:B------:R-:W-:Y:S04]  /*78a0*/  STS.U16 [R6+UR12+0x4200], R166 ;  /* 0x004200a606007988 */ /* 0x000fe8000800040c */
[----:B------:R-:W-:Y:S04]  /*78b0*/  STS.U16 [R6+UR12+0x4600], R153 ;  /* 0x0046009906007988 */ /* 0x000fe8000800040c */
[----:B------:R-:W-:Y:S04]  /*78c0*/  STS.U16 [R6+UR12+0x4a00], R154 ;  /* 0x004a009a06007988 */ /* 0x000fe8000800040c */
[----:B------:R-:W-:Y:S04]  /*78d0*/  STS.U16 [R6+UR12+0x4e00], R155 ;  /* 0x004e009b06007988 */ /* 0x000fe8000800040c */
[----:B------:R-:W-:Y:S04]  /*78e0*/  STS.U16 [R3+UR12+0x4280], R168 ;  /* 0x004280a803007988 */ /* 0x000fe8000800040c */
[----:B------:R-:W-:Y:S04]  /*78f0*/  STS.U16 [R3+UR12+0x4680], R156 ;  /* 0x0046809c03007988 */ /* 0x000fe8000800040c */
[----:B------:R-:W-:Y:S04]  /*7900*/  STS.U16 [R3+UR12+0x4a80], R157 ;  /* 0x004a809d03007988 */ /* 0x000fe8000800040c */
[----:B------:R-:W-:Y:S01]  /*7910*/  STS.U16 [R3+UR12+0x4e80], R158 ;  /* 0x004e809e03007988 */ /* 0x000fe2000800040c */
[----:B--2---:R-:W-:-:S03]  /*7920*/  IADD3 R8, P1, R233, R4, RZ ;  /* 0x00000004e9087210 */ /* 0x004fc60007f3e0ff */
[----:B------:R0:W-:Y:S04]  /*7930*/  STL [R1+0x400], R233 ;  /* 0x000400e901007387 */ /* 0x0001e80000100800 */
[----:B0-----:R-:W2:Y:S01]  /*7940*/  LDL.LU R233, [R1+0x238] ;  /* 0x0002380001e97983 */ /* 0x001ea20000300800 */
[----:B----4-:R-:W-:-:S03]  /*7950*/  IMAD.X R9, R236, 0x1, R0, P1 ;  /* 0x00000001ec097824 */ /* 0x010fc600008e0600 */
[----:B------:R-:W-:Y:S04]  /*7960*/  STL [R1+0x404], R236 ;  /* 0x000404ec01007387 */ /* 0x000fe80000100800 */
[----:B------:R0:W4:Y:S04]  /*7970*/  @!P0 LDG.E.U16 R190, desc[UR14][R8.64] ;  /* 0x0000000e08be8981 */ /* 0x000128000c1e1500 */
[----:B------:R1:W-:Y:S01]  /*7980*/  STL [R1+0x408], R226 ;  /* 0x000408e201007387 */ /* 0x0003e20000100800 */
[----:B0-----:R-:W-:-:S03]  /*7990*/  IADD3 R8, P1, R226, R4, RZ ;  /* 0x00000004e2087210 */ /* 0x001fc60007f3e0ff */
[----:B-1----:R-:W4:Y:S04]  /*79a0*/  LDL.LU R226, [R1+0x22c] ;  /* 0x00022c0001e27983 */ /* 0x002f280000300800 */
[----:B------:R-:W4:Y:S04]  /*79b0*/  LDL.LU R218, [R1+0x2b8] ;  /* 0x0002b80001da7983 */ /* 0x000f280000300800 */
[----:B------:R-:W4:Y:S04]  /*79c0*/  LDL.LU R196, [R1+0x318] ;  /* 0x0003180001c47983 */ /* 0x000f280000300800 */
[----:B------:R-:W4:Y:S04]  /*79d0*/  LDL.LU R3, [R1+0x21c] ;  /* 0x00021c0001037983 */ /* 0x000f280000300800 */
[----:B------:R-:W4:Y:S04]  /*79e0*/  LDL.LU R14, [R1+0x2bc] ;  /* 0x0002bc00010e7983 */ /* 0x000f280000300800 */
[----:B------:R-:W4:Y:S04]  /*79f0*/  LDL.LU R6, [R1+0x220] ;  /* 0x0002200001067983 */ /* 0x000f280000300800 */
[----:B------:R-:W4:Y:S01]  /*7a00*/  LDL.LU R7, [R1+0x2c4] ;  /* 0x0002c40001077983 */ /* 0x000f220000300800 */
[----:B------:R-:W-:Y:S01]  /*7a10*/  PRMT R189, RZ, 0x7610, R189 ;  /* 0x00007610ffbd7816 */ /* 0x000fe200000000bd */
[----:B------:R-:W-:Y:S01]  /*7a20*/  IMAD.X R9, R200, 0x1, R0, P1 ;  /* 0x00000001c8097824 */ /* 0x000fe200008e0600 */
[----:B------:R-:W-:-:S02]  /*7a30*/  PRMT R176, RZ, 0x7610, R176 ;  /* 0x00007610ffb07816 */ /* 0x000fc400000000b0 */
[----:B------:R-:W-:Y:S02]  /*7a40*/  PRMT R173, RZ, 0x7610, R173 ;  /* 0x00007610ffad7816 */ /* 0x000fe400000000ad */
[----:B------:R-:W-:Y:S01]  /*7a50*/  PRMT R172, RZ, 0x7610, R172 ;  /* 0x00007610ffac7816 */ /* 0x000fe200000000ac */
[----:B------:R0:W4:Y:S01]  /*7a60*/  @!P0 LDG.E.U16 R189, desc[UR14][R8.64] ;  /* 0x0000000e08bd8981 */ /* 0x000122000c1e1500 */
[----:B------:R-:W-:-:S03]  /*7a70*/  PRMT R171, RZ, 0x7610, R171 ;  /* 0x00007610ffab7816 */ /* 0x000fc600000000ab */
[----:B---3--:R-:W-:Y:S04]  /*7a80*/  STS.U16 [R2+UR12+0x4300], R169 ;  /* 0x004300a902007988 */ /* 0x008fe8000800040c */
[----:B------:R-:W3:Y:S01]  /*7a90*/  LDL R28, [R1+0x32c] ;  /* 0x00032c00011c7983 */ /* 0x000ee20000100800 */
[----:B0-----:R-:W-:-:S05]  /*7aa0*/  IADD3 R8, P1, R229, R4, RZ ;  /* 0x00000004e5087210 */ /* 0x001fca0007f3e0ff */
[----:B------:R-:W-:-:S05]  /*7ab0*/  IMAD.X R9, R225, 0x1, R0, P1 ;  /* 0x00000001e1097824 */ /* 0x000fca00008e0600 */
[----:B------:R0:W3:Y:S02]  /*7ac0*/  @!P0 LDG.E.U16 R176, desc[UR14][R8.64] ;  /* 0x0000000e08b08981 */ /* 0x0000e4000c1e1500 */
[----:B0-----:R-:W-:Y:S02]  /*7ad0*/  IADD3 R8, P1, R27, R4, RZ ;  /* 0x000000041b087210 */ /* 0x001fe40007f3e0ff */
[----:B------:R-:W-:Y:S04]  /*7ae0*/  STS.U16 [R2+UR12+0x4700], R167 ;  /* 0x004700a702007988 */ /* 0x000fe8000800040c */
[----:B------:R-:W-:Y:S04]  /*7af0*/  STS.U16 [R2+UR12+0x4b00], R159 ;  /* 0x004b009f02007988 */ /* 0x000fe8000800040c */
[----:B------:R-:W3:Y:S04]  /*7b00*/  LDL R27, [R1+0x310] ;  /* 0x00031000011b7983 */ /* 0x000ee80000100800 */
[----:B------:R0:W-:Y:S04]  /*7b10*/  STS.U16 [R2+UR12+0x4f00], R160 ;  /* 0x004f00a002007988 */ /* 0x0001e8000800040c */
[----:B------:R-:W3:Y:S01]  /*7b20*/  LDL.LU R216, [R1+0x200] ;  /* 0x0002000001d87983 */ /* 0x000ee20000300800 */
[----:B------:R-:W-:-:S03]  /*7b30*/  PRMT R170, RZ, 0x7610, R170 ;  /* 0x00007610ffaa7816 */ /* 0x000fc600000000aa */
[----:B0-----:R-:W3:Y:S01]  /*7b40*/  LDL.LU R2, [R1+0x210] ;  /* 0x0002100001027983 */ /* 0x001ee20000300800 */
[----:B--2---:R-:W-:-:S05]  /*7b50*/  IMAD.X R9, R233, 0x1, R0, P1 ;  /* 0x00000001e9097824 */ /* 0x004fca00008e0600 */
[----:B------:R0:W2:Y:S02]  /*7b60*/  @!P0 LDG.E.U16 R173, desc[UR14][R8.64] ;  /* 0x0000000e08ad8981 */ /* 0x0000a4000c1e1500 */
[----:B0-----:R-:W-:-:S05]  /*7b70*/  IADD3 R8, P1, R222, R4, RZ ;  /* 0x00000004de087210 */ /* 0x001fca0007f3e0ff */
[----:B------:R-:W-:-:S05]  /*7b80*/  IMAD.X R9, R198, 0x1, R0, P1 ;  /* 0x00000001c6097824 */ /* 0x000fca00008e0600 */
[----:B------:R4:W2:Y:S02]  /*7b90*/  @!P0 LDG.E.U16 R172, desc[UR14][R8.64] ;  /* 0x0000000e08ac8981 */ /* 0x0008a4000c1e1500 */
[----:B----4-:R-:W-:-:S05]  /*7ba0*/  IADD3 R8, P1, R226, R4, RZ ;  /* 0x00000004e2087210 */ /* 0x010fca0007f3e0ff */
[----:B------:R-:W-:-:S05]  /*7bb0*/  IMAD.X R9, R221, 0x1, R0, P1 ;  /* 0x00000001dd097824 */ /* 0x000fca00008e0600 */
[----:B------:R0:W4:Y:S02]  /*7bc0*/  @!P0 LDG.E.U16 R171, desc[UR14][R8.64] ;  /* 0x0000000e08ab8981 */ /* 0x000124000c1e1500 */
[----:B0-----:R-:W-:-:S05]  /*7bd0*/  IADD3 R8, P1, R24, R4, RZ ;  /* 0x0000000418087210 */ /* 0x001fca0007f3e0ff */
[--C-:B------:R-:W-:Y:S01]  /*7be0*/  IMAD.X R9, R25, 0x1, R0.reuse, P1 ;  /* 0x0000000119097824 */ /* 0x100fe200008e0600 */
[----:B------:R0:W-:Y:S04]  /*7bf0*/  STL [R1+0x374], R7 ;  /* 0x0003740701007387 */ /* 0x0001e80000100800 */
[----:B------:R1:W4:Y:S02]  /*7c00*/  @!P0 LDG.E.U16 R170, desc[UR14][R8.64] ;  /* 0x0000000e08aa8981 */ /* 0x000324000c1e1500 */
[----:B-1----:R-:W-:Y:S02]  /*7c10*/  IADD3 R8, P1, R7, R4, RZ ;  /* 0x0000000407087210 */ /* 0x002fe40007f3e0ff */
[----:B0-----:R-:W2:Y:S03]  /*7c20*/  LDL.LU R7, [R1+0x2ac] ;  /* 0x0002ac0001077983 */ /* 0x001ea60000300800 */
[----:B------:R-:W-:Y:S01]  /*7c30*/  IMAD.X R9, R6, 0x1, R0, P1 ;  /* 0x0000000106097824 */ /* 0x000fe200008e0600 */
[----:B------:R0:W-:Y:S04]  /*7c40*/  STL [R1+0x378], R6 ;  /* 0x0003780601007387 */ /* 0x0001e80000100800 */
[----:B0-----:R-:W4:Y:S01]  /*7c50*/  LDL.LU R6, [R1+0x20c] ;  /* 0x00020c0001067983 */ /* 0x001f220000300800 */
[----:B------:R-:W-:-:S06]  /*7c60*/  PRMT R169, RZ, 0x7610, R169 ;  /* 0x00007610ffa97816 */ /* 0x000fcc00000000a9 */
[----:B------:R0:W4:Y:S01]  /*7c70*/  @!P0 LDG.E.U16 R169, desc[UR14][R8.64] ;  /* 0x0000000e08a98981 */ /* 0x000122000c1e1500 */
[----:B------:R-:W-:Y:S02]  /*7c80*/  PRMT R168, RZ, 0x7610, R168 ;  /* 0x00007610ffa87816 */ /* 0x000fe400000000a8 */
[----:B0-----:R-:W-:-:S05]  /*7c90*/  IADD3 R8, P1, R14, R4, RZ ;  /* 0x000000040e087210 */ /* 0x001fca0007f3e0ff */
[----:B------:R-:W-:-:S05]  /*7ca0*/  IMAD.X R9, R3, 0x1, R0, P1 ;  /* 0x0000000103097824 */ /* 0x000fca00008e0600 */
[----:B------:R0:W4:Y:S01]  /*7cb0*/  @!P0 LDG.E.U16 R168, desc[UR14][R8.64] ;  /* 0x0000000e08a88981 */ /* 0x000122000c1e1500 */
[----:B------:R-:W-:Y:S02]  /*7cc0*/  PRMT R167, RZ, 0x7610, R167 ;  /* 0x00007610ffa77816 */ /* 0x000fe400000000a7 */
[----:B0-----:R-:W-:-:S05]  /*7cd0*/  IADD3 R8, P1, R196, R4, RZ ;  /* 0x00000004c4087210 */ /* 0x001fca0007f3e0ff */
[----:B------:R-:W-:-:S05]  /*7ce0*/  IMAD.X R9, R218, 0x1, R0, P1 ;  /* 0x00000001da097824 */ /* 0x000fca00008e0600 */
[----:B------:R3:W4:Y:S01]  /*7cf0*/  @!P0 LDG.E.U16 R167, desc[UR14][R8.64] ;  /* 0x0000000e08a78981 */ /* 0x000722000c1e1500 */
[----:B------:R-:W-:Y:S02]  /*7d00*/  PRMT R166, RZ, 0x7610, R166 ;  /* 0x00007610ffa67816 */ /* 0x000fe400000000a6 */
[----:B---3--:R-:W-:-:S05]  /*7d10*/  IADD3 R8, P1, R2, R4, RZ ;  /* 0x0000000402087210 */ /* 0x008fca0007f3e0ff */
[----:B------:R-:W-:-:S05]  /*7d20*/  IMAD.X R9, R217, 0x1, R0, P1 ;  /* 0x00000001d9097824 */ /* 0x000fca00008e0600 */
[----:B------:R2:W3:Y:S01]  /*7d30*/  @!P0 LDG.E.U16 R166, desc[UR14][R8.64] ;  /* 0x0000000e08a68981 */ /* 0x0004e2000c1e1500 */
[----:B------:R-:W-:-:S03]  /*7d40*/  PRMT R165, RZ, 0x7610, R165 ;  /* 0x00007610ffa57816 */ /* 0x000fc600000000a5 */
[----:B------:R0:W-:Y:S04]  /*7d50*/  STL [R1+0x380], R14 ;  /* 0x0003800e01007387 */ /* 0x0001e80000100800 */
[----:B------:R1:W-:Y:S04]  /*7d60*/  STS.U16 [R28+UR12+0x4380], R193 ;  /* 0x004380c11c007988 */ /* 0x0003e8000800040c */
[----:B0-----:R-:W3:Y:S04]  /*7d70*/  LDL.LU R14, [R1+0x2a8] ;  /* 0x0002a800010e7983 */ /* 0x001ee80000300800 */
[----:B------:R-:W-:Y:S04]  /*7d80*/  STL [R1+0x384], R3 ;  /* 0x0003840301007387 */ /* 0x000fe80000100800 */
[----:B------:R-:W-:Y:S01]  /*7d90*/  STL [R1+0x394], R196 ;  /* 0x000394c401007387 */ /* 0x000fe20000100800 */
[----:B-1----:R-:W-:-:S03]  /*7da0*/  IMAD.MOV.U32 R193, RZ, RZ, R26 ;  /* 0x000000ffffc17224 */ /* 0x002fc600078e001a */
[----:B------:R0:W-:Y:S04]  /*7db0*/  STS.U16 [R28+UR12+0x4780], R192 ;  /* 0x004780c01c007988 */ /* 0x0001e8000800040c */
[----:B------:R-:W-:Y:S04]  /*7dc0*/  STL [R1+0x3a8], R218 ;  /* 0x0003a8da01007387 */ /* 0x000fe80000100800 */
[----:B------:R1:W-:Y:S01]  /*7dd0*/  STS.U16 [R28+UR12+0x4b80], R191 ;  /* 0x004b80bf1c007988 */ /* 0x0003e2000800040c */
[----:B0-----:R-:W-:-:S03]  /*7de0*/  IMAD.MOV.U32 R192, RZ, RZ, R25 ;  /* 0x000000ffffc07224 */ /* 0x001fc600078e0019 */
[----:B------:R-:W3:Y:S04]  /*7df0*/  LDL.LU R251, [R1+0x308] ;  /* 0x0003080001fb7983 */ /* 0x000ee80000300800 */
[----:B------:R-:W3:Y:S01]  /*7e00*/  LDL.LU R3, [R1+0x29c] ;  /* 0x00029c0001037983 */ /* 0x000ee20000300800 */
[----:B-1----:R-:W-:-:S03]  /*7e10*/  IMAD.MOV.U32 R191, RZ, RZ, R24 ;  /* 0x000000ffffbf7224 */ /* 0x002fc600078e0018 */
[----:B------:R-:W3:Y:S04]  /*7e20*/  LDL.LU.64 R24, [R1] ;  /* 0x0000000001187983 */ /* 0x000ee80000300a00 */
[----:B------:R0:W-:Y:S01]  /*7e30*/  STS.U16 [R28+UR12+0x4f80], R161 ;  /* 0x004f80a11c007988 */ /* 0x0001e2000800040c */
[----:B--2---:R-:W-:-:S05]  /*7e40*/  IADD3 R8, P1, R7, R4, RZ ;  /* 0x0000000407087210 */ /* 0x004fca0007f3e0ff */
[----:B----4-:R-:W-:-:S05]  /*7e50*/  IMAD.X R9, R6, 0x1, R0, P1 ;  /* 0x0000000106097824 */ /* 0x010fca00008e0600 */
[----:B------:R1:W2:Y:S02]  /*7e60*/  @!P0 LDG.E.U16 R165, desc[UR14][R8.64] ;  /* 0x0000000e08a58981 */ /* 0x0002a4000c1e1500 */
[----:B-1----:R-:W-:Y:S02]  /*7e70*/  IADD3 R8, P1, R27, R4, RZ ;  /* 0x000000041b087210 */ /* 0x002fe40007f3e0ff */
[----:B------:R-:W4:Y:S04]  /*7e80*/  LDL.LU.64 R26, [R1+0x8] ;  /* 0x00000800011a7983 */ /* 0x000f280000300a00 */
[----:B0-----:R-:W4:Y:S04]  /*7e90*/  LDL.LU.64 R28, [R1+0x10] ;  /* 0x00001000011c7983 */ /* 0x001f280000300a00 */
[----:B------:R-:W4:Y:S04]  /*7ea0*/  LDL.LU.64 R30, [R1+0x18] ;  /* 0x00001800011e7983 */ /* 0x000f280000300a00 */
        /* <DEDUP_REMOVED lines=60> */
[----:B------:R-:W2:Y:S04]  /*8270*/  LDL.LU R236, [R1+0x234] ;  /* 0x0002340001ec7983 */ /* 0x000ea80000300800 */
[----:B------:R-:W4:Y:S04]  /*8280*/  LDL.LU R202, [R1+0x240] ;  /* 0x0002400001ca7983 */ /* 0x000f280000300800 */
        /* <DEDUP_REMOVED lines=17> */
[----:B------:R0:W-:Y:S04]  /*83a0*/  STS.U16 [R5+UR12+0x400], R174 ;  /* 0x000400ae05007988 */ /* 0x0001e8000800040c */
[----:B------:R1:W-:Y:S04]  /*83b0*/  STS.U16 [R5+UR12+0x600], R175 ;  /* 0x000600af05007988 */ /* 0x0003e8000800040c */
[----:B0-----:R-:W4:Y:S04]  /*83c0*/  LDL.LU R174, [R1+0x230] ;  /* 0x0002300001ae7983 */ /* 0x001f280000300800 */
[----:B-1----:R-:W4:Y:S01]  /*83d0*/  LDL.LU R175, [R1+0x2d0] ;  /* 0x0002d00001af7983 */ /* 0x002f220000300800 */
[----:B------:R-:W-:Y:S01]  /*83e0*/  PRMT R164, RZ, 0x7610, R164 ;  /* 0x00007610ffa47816 */ /* 0x000fe200000000a4 */
[----:B---3--:R-:W-:-:S05]  /*83f0*/  IMAD.X R9, R14, 0x1, R0, P1 ;  /* 0x000000010e097824 */ /* 0x008fca00008e0600 */
[----:B------:R0:W3:Y:S04]  /*8400*/  @!P0 LDG.E.U16 R164, desc[UR14][R8.64] ;  /* 0x0000000e08a48981 */ /* 0x0000e8000c1e1500 */
[----:B------:R1:W-:Y:S01]  /*8410*/  STS.U16 [R5+UR12+0x200], R163 ;  /* 0x000200a305007988 */ /* 0x0003e2000800040c */
[----:B0-----:R-:W-:Y:S02]  /*8420*/  IADD3 R8, P1, R216, R4, RZ ;  /* 0x00000004d8087210 */ /* 0x001fe40007f3e0ff */
[----:B-1----:R-:W-:-:S03]  /*8430*/  PRMT R163, RZ, 0x7610, R163 ;  /* 0x00007610ffa37816 */ /* 0x002fc600000000a3 */
[----:B------:R-:W-:Y:S01]  /*8440*/  IMAD.X R9, R215, 0x1, R0, P1 ;  /* 0x00000001d7097824 */ /* 0x000fe200008e0600 */
[----:B------:R0:W-:Y:S04]  /*8450*/  STS.U16 [R5+UR12], R162 ;  /* 0x000000a205007988 */ /* 0x0001e8000800040c */
[----:B------:R1:W3:Y:S01]  /*8460*/  @!P0 LDG.E.U16 R163, desc[UR14][R8.64] ;  /* 0x0000000e08a38981 */ /* 0x0002e2000c1e1500 */
[----:B0-----:R-:W-:Y:S02]  /*8470*/  PRMT R162, RZ, 0x7610, R162 ;  /* 0x00007610ffa27816 */ /* 0x001fe400000000a2 */
[----:B-1----:R-:W-:-:S05]  /*8480*/  IADD3 R8, P1, R3, R4, RZ ;  /* 0x0000000403087210 */ /* 0x002fca0007f3e0ff */
[----:B------:R-:W-:-:S05]  /*8490*/  IMAD.X R9, R252, 0x1, R0, P1 ;  /* 0x00000001fc097824 */ /* 0x000fca00008e0600 */
[----:B------:R0:W3:Y:S01]  /*84a0*/  @!P0 LDG.E.U16 R162, desc[UR14][R8.64] ;  /* 0x0000000e08a28981 */ /* 0x0000e2000c1e1500 */
[----:B------:R-:W-:Y:S02]  /*84b0*/  PRMT R161, RZ, 0x7610, R161 ;  /* 0x00007610ffa17816 */ /* 0x000fe400000000a1 */
[----:B0-----:R-:W-:Y:S02]  /*84c0*/  IADD3 R8, P1, R251, R4, RZ ;  /* 0x00000004fb087210 */ /* 0x001fe40007f3e0ff */
[----:B------:R-:W-:Y:S02]  /*84d0*/  PRMT R160, RZ, 0x7610, R160 ;  /* 0x00007610ffa07816 */ /* 0x000fe400000000a0 */
[----:B------:R-:W-:Y:S02]  /*84e0*/  PRMT R159, RZ, 0x7610, R159 ;  /* 0x00007610ff9f7816 */ /* 0x000fe4000000009f */
[----:B------:R-:W-:Y:S02]  /*84f0*/  PRMT R158, RZ, 0x7610, R158 ;  /* 0x00007610ff9e7816 */ /* 0x000fe4000000009e */
[----:B------:R-:W-:-:S02]  /*8500*/  PRMT R157, RZ, 0x7610, R157 ;  /* 0x00007610ff9d7816 */ /* 0x000fc4000000009d */
[----:B------:R-:W-:Y:S02]  /*8510*/  PRMT R156, RZ, 0x7610, R156 ;  /* 0x00007610ff9c7816 */ /* 0x000fe4000000009c */
[----:B------:R-:W-:Y:S02]  /*8520*/  PRMT R155, RZ, 0x7610, R155 ;  /* 0x00007610ff9b7816 */ /* 0x000fe4000000009b */
[----:B------:R-:W-:Y:S02]  /*8530*/  PRMT R154, RZ, 0x7610, R154 ;  /* 0x00007610ff9a7816 */ /* 0x000fe4000000009a */
[----:B------:R-:W-:Y:S02]  /*8540*/  PRMT R153, RZ, 0x7610, R153 ;  /* 0x00007610ff997816 */ /* 0x000fe40000000099 */
[----:B------:R-:W-:Y:S02]  /*8550*/  PRMT R152, RZ, 0x7610, R152 ;  /* 0x00007610ff987816 */ /* 0x000fe40000000098 */
[----:B------:R-:W-:-:S02]  /*8560*/  PRMT R23, RZ, 0x7610, R23 ;  /* 0x00007610ff177816 */ /* 0x000fc40000000017 */
[----:B------:R-:W-:Y:S02]  /*8570*/  PRMT R22, RZ, 0x7610, R22 ;  /* 0x00007610ff167816 */ /* 0x000fe40000000016 */
[----:B------:R-:W-:Y:S02]  /*8580*/  PRMT R21, RZ, 0x7610, R21 ;  /* 0x00007610ff157816 */ /* 0x000fe40000000015 */
[----:B------:R-:W-:Y:S01]  /*8590*/  PRMT R20, RZ, 0x7610, R20 ;  /* 0x00007610ff147816 */ /* 0x000fe20000000014 */
[----:B------:R0:W-:Y:S02]  /*85a0*/  STS.U16 [R5+UR12+0x2200], R19 ;  /* 0x0022001305007988 */ /* 0x0001e4000800040c */
[----:B0-----:R-:W-:Y:S02]  /*85b0*/  PRMT R19, RZ, 0x7610, R19 ;  /* 0x00007610ff137816 */ /* 0x001fe40000000013 */
[----:B------:R0:W-:Y:S02]  /*85c0*/  STS.U16 [R5+UR12+0x2400], R18 ;  /* 0x0024001205007988 */ /* 0x0001e4000800040c */
[----:B0-----:R-:W-:-:S02]  /*85d0*/  PRMT R18, RZ, 0x7610, R18 ;  /* 0x00007610ff127816 */ /* 0x001fc40000000012 */
[----:B------:R0:W-:Y:S01]  /*85e0*/  STS.U16 [R5+UR12+0x2600], R17 ;  /* 0x0026001105007988 */ /* 0x0001e2000800040c */
[----:B--2---:R-:W-:-:S05]  /*85f0*/  IMAD.X R9, R214, 0x1, R0, P1 ;  /* 0x00000001d6097824 */ /* 0x004fca00008e0600 */
[----:B------:R1:W2:Y:S02]  /*8600*/  @!P0 LDG.E.U16 R161, desc[UR14][R8.64] ;  /* 0x0000000e08a18981 */ /* 0x0002a4000c1e1500 */
[----:B-1----:R-:W-:-:S05]  /*8610*/  IADD3 R8, P1, R249, R4, RZ ;  /* 0x00000004f9087210 */ /* 0x002fca0007f3e0ff */
[----:B------:R-:W-:-:S05]  /*8620*/  IMAD.X R9, R213, 0x1, R0, P1 ;  /* 0x00000001d5097824 */ /* 0x000fca00008e0600 */
[----:B------:R4:W2:Y:S02]  /*8630*/  @!P0 LDG.E.U16 R160, desc[UR14][R8.64] ;  /* 0x0000000e08a08981 */ /* 0x0008a4000c1e1500 */
[----:B----4-:R-:W-:-:S05]  /*8640*/  IADD3 R8, P1, R196, R4, RZ ;  /* 0x00000004c4087210 */ /* 0x010fca0007f3e0ff */
[----:B------:R-:W-:-:S05]  /*8650*/  IMAD.X R9, R248, 0x1, R0, P1 ;  /* 0x00000001f8097824 */ /* 0x000fca00008e0600 */
[----:B------:R1:W4:Y:S02]  /*8660*/  @!P0 LDG.E.U16 R159, desc[UR14][R8.64] ;  /* 0x0000000e089f8981 */ /* 0x000324000c1e1500 */
[----:B-1----:R-:W-:-:S05]  /*8670*/  IADD3 R8, P1, R250, R4, RZ ;  /* 0x00000004fa087210 */ /* 0x002fca0007f3e0ff */
        /* <DEDUP_REMOVED lines=37> */
[----:B------:R1:W4:Y:S01]  /*88d0*/  @!P0 LDG.E.U16 R18, desc[UR14][R8.64] ;  /* 0x0000000e08128981 */ /* 0x000322000c1e1500 */
[----:B0-----:R-:W-:Y:S02]  /*88e0*/  PRMT R17, RZ, 0x7610, R17 ;  /* 0x00007610ff117816 */ /* 0x001fe40000000011 */
[----:B-1----:R-:W-:-:S05]  /*88f0*/  IADD3 R8, P1, R228, R4, RZ ;  /* 0x00000004e4087210 */ /* 0x002fca0007f3e0ff */
[----:B------:R-:W-:Y:S01]  /*8900*/  IMAD.X R9, R201, 0x1, R0, P1 ;  /* 0x00000001c9097824 */ /* 0x000fe200008e0600 */
[----:B------:R0:W-:Y:S04]  /*8910*/  STS.U16 [R5+UR12+0x1600], R16 ;  /* 0x0016001005007988 */ /* 0x0001e8000800040c */
        /* <DEDUP_REMOVED lines=28> */
[----:B------:R-:W-:-:S05]  /*8ae0*/  IMAD.X R9, R197, 0x1, R0, P1 ;  /* 0x00000001c5097824 */ /* 0x000fca00008e0600 */
[----:B------:R-:W4:Y:S04]  /*8af0*/  @!P0 LDG.E.U16 R10, desc[UR14][R8.64] ;  /* 0x0000000e080a8981 */ /* 0x000f28000c1e1500 */
[----:B------:R0:W-:Y:S04]  /*8b00*/  STS.U16 [R5+UR12+0x800], R183 ;  /* 0x000800b705007988 */ /* 0x0001e8000800040c */
[----:B------:R-:W-:Y:S01]  /*8b10*/  STS.U16 [R5+UR12+0xa00], R182 ;  /* 0x000a00b605007988 */ /* 0x000fe2000800040c */
[----:B0-----:R-:W-:-:S03]  /*8b20*/  LOP3.LUT R183, R5, 0x20, RZ, 0x3c, !PT ;  /* 0x0000002005b77812 */ /* 0x001fc600078e3cff */
[----:B------:R-:W-:Y:S04]  /*8b30*/  STS.U16 [R5+UR12+0xc00], R181 ;  /* 0x000c00b505007988 */ /* 0x000fe8000800040c */
        /* <DEDUP_REMOVED lines=22> */
[----:B---3--:R-:W-:Y:S04]  /*8ca0*/  STS.U16 [R183+UR12+0xb00], R164 ;  /* 0x000b00a4b7007988 */ /* 0x008fe8000800040c */
[----:B------:R-:W-:Y:S04]  /*8cb0*/  STS.U16 [R183+UR12+0xd00], R163 ;  /* 0x000d00a3b7007988 */ /* 0x000fe8000800040c */
[----:B------:R-:W-:Y:S04]  /*8cc0*/  STS.U16 [R183+UR12+0xf00], R162 ;  /* 0x000f00a2b7007988 */ /* 0x000fe8000800040c */
[----:B--2---:R-:W-:Y:S04]  /*8cd0*/  STS.U16 [R183+UR12+0x1100], R161 ;  /* 0x001100a1b7007988 */ /* 0x004fe8000800040c */
[----:B------:R-:W-:Y:S04]  /*8ce0*/  STS.U16 [R183+UR12+0x1300], R160 ;  /* 0x001300a0b7007988 */ /* 0x000fe8000800040c */
[----:B----4-:R-:W-:Y:S04]  /*8cf0*/  STS.U16 [R183+UR12+0x1500], R159 ;  /* 0x0015009fb7007988 */ /* 0x010fe8000800040c */
        /* <DEDUP_REMOVED lines=18> */
[----:B------:R0:W-:Y:S04]  /*8e20*/  STS.U16 [R183+UR12+0x3b00], R11 ;  /* 0x003b000bb7007988 */ /* 0x0001e8000800040c */
[----:B------:R1:W-:Y:S01]  /*8e30*/  STS.U16 [R183+UR12+0x3d00], R10 ;  /* 0x003d000ab7007988 */ /* 0x0003e2000800040c */
[----:B------:R2:W-:Y:S06]  /*8e40*/  MEMBAR.ALL.CTA ;  /* 0x0000000000007992 */ /* 0x0005ec0000008000 */
[----:B--2---:R-:W2:Y:S02]  /*8e50*/  FENCE.VIEW.ASYNC.S ;  /* 0x00000000000073c6 */ /* 0x004ea40000000000 */
[----:B--2---:R-:W-:Y:S06]  /*8e60*/  BAR.SYNC.DEFER_BLOCKING 0x0 ;  /* 0x0000000000007b1d */ /* 0x004fec0000010000 */
[----:B------:R-:W-:Y:S01]  /*8e70*/  UMOV UR4, UR13 ;  /* 0x0000000d00047c82 */ /* 0x000fe20008000000 */
[----:B------:R-:W-:Y:S01]  /*8e80*/  UMOV UR5, 0x40000040 ;  /* 0x4000004000057882 */ /* 0x000fe20000000000 */
[----:B------:R-:W-:-:S06]  /*8e90*/  WARPGROUP.ARRIVE ;  /* 0x00000000000079c5 */ /* 0x000fcc0000000000 */
[----:B------:R-:W-:Y:S03]  /*8ea0*/  HGMMA.64x256x16.F32 R24, gdesc[UR4].tnspA, R24, gsb0 ;  /* 0x23e00000041879f0 */ /* 0x000fe60008000818 */
[----:B------:R-:W-:Y:S02]  /*8eb0*/  WARPGROUP.DEPBAR.LE gsb0, 0x0 ;  /* 0x00008000000079c5 */ /* 0x000fe40000010000 */
[----:B------:R-:W-:-:S15]  /*8ec0*/  WARPGROUP.ARRIVE ;  /* 0x00000000000079c5 */ /* 0x000fde0000000000 */
[----:B------:R-:W-:-:S08]  /*8ed0*/  NOP ;  /* 0x0000000000007918 */ /* 0x000fd00000000000 */
[----:B------:R-:W-:Y:S01]  /*8ee0*/  HGMMA.64x256x16.F32 R24, gdesc[UR8].tnspA, R24, gsb0 ;  /* 0x23e00000081879f0 */ /* 0x000fe20008000818 */
[----:B0-----:R-:W-:Y:S02]  /*8ef0*/  IMAD.MOV.U32 R11, RZ, RZ, R193 ;  /* 0x000000ffff0b7224 */ /* 0x001fe400078e00c1 */
[----:B------:R-:W-:Y:S02]  /*8f00*/  IMAD.MOV.U32 R9, RZ, RZ, R191 ;  /* 0x000000ffff097224 */ /* 0x000fe400078e00bf */
[----:B------:R-:W-:Y:S02]  /*8f10*/  IMAD.MOV.U32 R8, RZ, RZ, R192 ;  /* 0x000000ffff087224 */ /* 0x000fe400078e00c0 */
[----:B------:R-:W-:Y:S02]  /*8f20*/  IMAD.MOV.U32 R13, RZ, RZ, R175 ;  /* 0x000000ffff0d7224 */ /* 0x000fe400078e00af */
[----:B------:R-:W-:Y:S01]  /*8f30*/  IMAD.MOV.U32 R12, RZ, RZ, R174 ;  /* 0x000000ffff0c7224 */ /* 0x000fe200078e00ae */
[----:B------:R-:W-:Y:S01]  /*8f40*/  LOP3.LUT R9, R9, R8, RZ, 0x3c, !PT ;  /* 0x0000000809097212 */ /* 0x000fe200078e3cff */
[----:B-1----:R-:W-:-:S03]  /*8f50*/  IMAD.MOV.U32 R10, RZ, RZ, R11 ;  /* 0x000000ffff0a7224 */ /* 0x002fc600078e000b */
[----:B------:R-:W-:Y:S01]  /*8f60*/  LOP3.LUT R8, R9, R8, RZ, 0x3c, !PT ;  /* 0x0000000809087212 */ /* 0x000fe200078e3cff */
[----:B------:R-:W-:-:S03]  /*8f70*/  IMAD.MOV.U32 R11, RZ, RZ, R219 ;  /* 0x000000ffff0b7224 */ /* 0x000fc600078e00db */
[----:B------:R-:W-:Y:S01]  /*8f80*/  LOP3.LUT R9, R9, R8, RZ, 0x3c, !PT ;  /* 0x0000000809097212 */ /* 0x000fe200078e3cff */
[----:B------:R-:W-:-:S04]  /*8f90*/  IMAD.WIDE R10, R195, 0x2, R10 ;  /* 0x00000002c30a7825 */ /* 0x000fc800078e020a */
[----:B------:R-:W-:-:S04]  /*8fa0*/  IMAD.WIDE R8, R195, 0x2, R8 ;  /* 0x00000002c3087825 */ /* 0x000fc800078e0208 */
[----:B------:R-:W-:Y:S01]  /*8fb0*/  IMAD.MOV.U32 R219, RZ, RZ, R11 ;  /* 0x000000ffffdb7224 */ /* 0x000fe200078e000b */
[----:B------:R-:W-:Y:S02]  /*8fc0*/  WARPGROUP.DEPBAR.LE gsb0, 0x0 ;  /* 0x00008000000079c5 */ /* 0x000fe40000010000 */
[----:B------:R-:W-:Y:S04]  /*8fd0*/  STL.64 [R1], R24 ;  /* 0x0000001801007387 */ /* 0x000fe80000100a00 */
        /* <DEDUP_REMOVED lines=62> */
[----:B------:R0:W-:Y:S04]  /*93c0*/  STL.64 [R1+0x1f8], R150 ;  /* 0x0001f89601007387 */ /* 0x0001e80000100a00 */
[----:B0-----:R-:W2:Y:S04]  /*93d0*/  LDL.LU.64 R150, [R1+0x608] ;  /* 0x0006080001967983 */ /* 0x001ea80000300a00 */
[----:B------:R-:W2:Y:S04]  /*93e0*/  LDL.LU.64 R148, [R1+0x600] ;  /* 0x0006000001947983 */ /* 0x000ea80000300a00 */
        /* <DEDUP_REMOVED lines=31> */
[----:B------:R-:W2:Y:S01]  /*95e0*/  LDL.LU.64 R84, [R1+0x500] ;  /* 0x0005000001547983 */ /* 0x000ea20000300a00 */
[----:B------:R-:W-:-:S03]  /*95f0*/  IMAD.MOV.U32 R194, RZ, RZ, R75 ;  /* 0x000000ffffc27224 */ /* 0x000fc600078e004b */
[----:B------:R-:W2:Y:S01]  /*9600*/  LDL.LU.64 R82, [R1+0x4f8] ;  /* 0x0004f80001527983 */ /* 0x000ea20000300a00 */
[----:B------:R-:W-:-:S03]  /*9610*/  IMAD.MOV.U32 R193, RZ, RZ, R74 ;  /* 0x000000ffffc17224 */ /* 0x000fc600078e004a */
[----:B------:R-:W2:Y:S01]  /*9620*/  LDL.LU.64 R80, [R1+0x4f0] ;  /* 0x0004f00001507983 */ /* 0x000ea20000300a00 */
[----:B------:R-:W-:-:S03]  /*9630*/  IMAD.MOV.U32 R192, RZ, RZ, R73 ;  /* 0x000000ffffc07224 */ /* 0x000fc600078e0049 */
[----:B------:R-:W2:Y:S01]  /*9640*/  LDL.LU.64 R78, [R1+0x4e8] ;  /* 0x0004e800014e7983 */ /* 0x000ea20000300a00 */
[----:B------:R-:W-:-:S03]  /*9650*/  IMAD.MOV.U32 R191, RZ, RZ, R72 ;  /* 0x000000ffffbf7224 */ /* 0x000fc600078e0048 */
[----:B------:R-:W2:Y:S01]  /*9660*/  LDL.LU.64 R76, [R1+0x4e0] ;  /* 0x0004e000014c7983 */ /* 0x000ea20000300a00 */
[----:B------:R-:W-:Y:S02]  /*9670*/  IMAD.MOV.U32 R190, RZ, RZ, R71 ;  /* 0x000000ffffbe7224 */ /* 0x000fe400078e0047 */
[----:B------:R-:W-:Y:S01]  /*9680*/  IMAD.MOV.U32 R189, RZ, RZ, R70 ;  /* 0x000000ffffbd7224 */ /* 0x000fe200078e0046 */
[----:B------:R-:W2:Y:S01]  /*9690*/  LDL.LU.64 R74, [R1+0x4d8] ;  /* 0x0004d800014a7983 */ /* 0x000ea20000300a00 */
[----:B------:R-:W-:Y:S02]  /*96a0*/  IMAD.MOV.U32 R188, RZ, RZ, R69 ;  /* 0x000000ffffbc7224 */ /* 0x000fe400078e0045 */
[----:B------:R-:W-:Y:S01]  /*96b0*/  IMAD.MOV.U32 R187, RZ, RZ, R68 ;  /* 0x000000ffffbb7224 */ /* 0x000fe200078e0044 */
[----:B------:R-:W2:Y:S01]  /*96c0*/  LDL.LU.64 R72, [R1+0x4d0] ;  /* 0x0004d00001487983 */ /* 0x000ea20000300a00 */
[----:B------:R-:W-:Y:S02]  /*96d0*/  IMAD.MOV.U32 R186, RZ, RZ, R67 ;  /* 0x000000ffffba7224 */ /* 0x000fe400078e0043 */
[----:B------:R-:W-:Y:S01]  /*96e0*/  IMAD.MOV.U32 R185, RZ, RZ, R66 ;  /* 0x000000ffffb97224 */ /* 0x000fe200078e0042 */
[----:B------:R-:W2:Y:S01]  /*96f0*/  LDL.LU.64 R70, [R1+0x4c8] ;  /* 0x0004c80001467983 */ /* 0x000ea20000300a00 */
[----:B------:R-:W-:-:S02]  /*9700*/  IMAD.MOV.U32 R184, RZ, RZ, R65 ;  /* 0x000000ffffb87224 */ /* 0x000fc400078e0041 */
        /* <DEDUP_REMOVED lines=61> */
[----:B------:R-:W2:Y:S04]  /*9ae0*/  LDL.LU.64 R28, [R1+0x420] ;  /* 0x00042000011c7983 */ /* 0x000ea80000300a00 */
[----:B------:R-:W2:Y:S04]  /*9af0*/  LDL.LU.64 R26, [R1+0x418] ;  /* 0x00041800011a7983 */ /* 0x000ea80000300a00 */
[----:B------:R-:W2:Y:S04]  /*9b00*/  LDL.LU.64 R24, [R1+0x410] ;  /* 0x0004100001187983 */ /* 0x000ea80000300a00 */
[----:B------:R-:W-:Y:S01]  /*9b10*/  STL [R1+0x224], R10 ;  /* 0x0002240a01007387 */ /* 0x000fe20000100800 */
[----:B------:R-:W-:-:S03]  /*9b20*/  IMAD.MOV.U32 R11, RZ, RZ, R226 ;  /* 0x000000ffff0b7224 */ /* 0x000fc600078e00e2 */
[----:B------:R-:W3:Y:S04]  /*9b30*/  LDL.LU R226, [R1+0x408] ;  /* 0x0004080001e27983 */ /* 0x000ee80000300800 */
[----:B------:R0:W-:Y:S04]  /*9b40*/  STL [R1+0x2cc], R8 ;  /* 0x0002cc0801007387 */ /* 0x0001e80000100800 */
[----:B------:R1:W-:Y:S01]  /*9b50*/  STL [R1+0x228], R9 ;  /* 0x0002280901007387 */ /* 0x0003e20000100800 */
[----:B0-----:R-:W-:Y:S02]  /*9b60*/  IMAD.MOV.U32 R8, RZ, RZ, R12 ;  /* 0x000000ffff087224 */ /* 0x001fe400078e000c */
[----:B-1----:R-:W-:-:S05]  /*9b70*/  IMAD.MOV.U32 R9, RZ, RZ, R13 ;  /* 0x000000ffff097224 */ /* 0x002fca00078e000d */
[----:B------:R-:W-:Y:S01]  /*9b80*/  LOP3.LUT R9, R9, R8, RZ, 0x3c, !PT ;  /* 0x0000000809097212 */ /* 0x000fe200078e3cff */
[----:B------:R-:W-:-:S03]  /*9b90*/  IMAD.MOV.U32 R10, RZ, RZ, R11 ;  /* 0x000000ffff0a7224 */ /* 0x000fc600078e000b */
[----:B------:R-:W-:Y:S01]  /*9ba0*/  LOP3.LUT R8, R9, R8, RZ, 0x3c, !PT ;  /* 0x0000000809087212 */ /* 0x000fe200078e3cff */
[----:B------:R-:W-:-:S03]  /*9bb0*/  IMAD.MOV.U32 R11, RZ, RZ, R221 ;  /* 0x000000ffff0b7224 */ /* 0x000fc600078e00dd */
[----:B------:R-:W-:Y:S01]  /*9bc0*/  LOP3.LUT R9, R9, R8, RZ, 0x3c, !PT ;  /* 0x0000000809097212 */ /* 0x000fe200078e3cff */
[----:B------:R-:W-:-:S04]  /*9bd0*/  IMAD.WIDE R10, R195, 0x2, R10 ;  /* 0x00000002c30a7825 */ /* 0x000fc800078e020a */
[----:B------:R-:W-:Y:S01]  /*9be0*/  IMAD.WIDE R8, R195, 0x2, R8 ;  /* 0x00000002c3087825 */ /* 0x000fe200078e0208 */
[----:B------:R-:W-:Y:S03]  /*9bf0*/  STL [R1+0x22c], R10 ;  /* 0x00022c0a01007387 */ /* 0x000fe60000100800 */
[----:B------:R-:W-:Y:S02]  /*9c00*/  IMAD.MOV.U32 R221, RZ, RZ, R11 ;  /* 0x000000ffffdd7224 */ /* 0x000fe400078e000b */
[----:B------:R-:W-:Y:S02]  /*9c10*/  IMAD.MOV.U32 R11, RZ, RZ, R236 ;  /* 0x000000ffff0b7224 */ /* 0x000fe400078e00ec */
[----:B------:R-:W4:Y:S04]  /*9c20*/  LDL.LU R236, [R1+0x404] ;  /* 0x0004040001ec7983 */ /* 0x000f280000300800 */
[----:B------:R0:W-:Y:S04]  /*9c30*/  STL [R1+0x2d0], R8 ;  /* 0x0002d00801007387 */ /* 0x0001e80000100800 */
[----:B------:R1:W-:Y:S01]  /*9c40*/  STL [R1+0x230], R9 ;  /* 0x0002300901007387 */ /* 0x0003e20000100800 */
[----:B0-----:R-:W-:-:S03]  /*9c50*/  IMAD.MOV.U32 R8, RZ, RZ, R233 ;  /* 0x000000ffff087224 */ /* 0x001fc600078e00e9 */
[----:B------:R-:W2:Y:S04]  /*9c60*/  LDL.LU R233, [R1+0x400] ;  /* 0x0004000001e97983 */ /* 0x000ea80000300800 */
[----:B-1----:R-:W3:Y:S01]  /*9c70*/  LDL.LU R9, [R1+0x2d4] ;  /* 0x0002d40001097983 */ /* 0x002ee20000300800 */
[----:B------:R-:W-:Y:S02]  /*9c80*/  IMAD.MOV.U32 R10, RZ, RZ, R11 ;  /* 0x000000ffff0a7224 */ /* 0x000fe400078e000b */
[----:B------:R-:W-:Y:S02]  /*9c90*/  IMAD.MOV.U32 R11, RZ, RZ, R223 ;  /* 0x000000ffff0b7224 */ /* 0x000fe400078e00df */
[----:B------:R-:W-:-:S04]  /*9ca0*/  IMAD.WIDE R10, R195, 0x2, R10 ;  /* 0x00000002c30a7825 */ /* 0x000fc800078e020a */
[----:B------:R-:W-:Y:S01]  /*9cb0*/  IMAD.MOV.U32 R223, RZ, RZ, R11 ;  /* 0x000000ffffdf7224 */ /* 0x000fe200078e000b */
[----:B------:R0:W-:Y:S01]  /*9cc0*/  STL [R1+0x234], R10 ;  /* 0x0002340a01007387 */ /* 0x0001e20000100800 */
[----:B------:R-:W-:-:S03]  /*9cd0*/  IMAD.MOV.U32 R11, RZ, RZ, R229 ;  /* 0x000000ffff0b7224 */ /* 0x000fc600078e00e5 */
[----:B------:R-:W2:Y:S01]  /*9ce0*/  LDL.LU R229, [R1+0x3fc] ;  /* 0x0003fc0001e57983 */ /* 0x000ea20000300800 */
[----:B0-----:R-:W-:Y:S02]  /*9cf0*/  IMAD.MOV.U32 R10, RZ, RZ, R11 ;  /* 0x000000ffff0a7224 */ /* 0x001fe400078e000b */
[----:B------:R-:W-:Y:S02]  /*9d00*/  IMAD.MOV.U32 R11, RZ, RZ, R225 ;  /* 0x000000ffff0b7224 */ /* 0x000fe400078e00e1 */
[----:B------:R-:W-:-:S04]  /*9d10*/  IMAD.WIDE R10, R195, 0x2, R10 ;  /* 0x00000002c30a7825 */ /* 0x000fc800078e020a */
[----:B------:R-:W-:Y:S01]  /*9d20*/  IMAD.MOV.U32 R225, RZ, RZ, R11 ;  /* 0x000000ffffe17224 */ /* 0x000fe200078e000b */
[----:B---3--:R-:W-:-:S04]  /*9d30*/  LOP3.LUT R9, R9, R8, RZ, 0x3c, !PT ;  /* 0x0000000809097212 */ /* 0x008fc800078e3cff */
[----:B------:R-:W-:-:S04]  /*9d40*/  LOP3.LUT R8, R9, R8, RZ, 0x3c, !PT ;  /* 0x0000000809087212 */ /* 0x000fc800078e3cff */
[----:B------:R-:W-:-:S03]  /*9d50*/  LOP3.LUT R9, R9, R8, RZ, 0x3c, !PT ;  /* 0x0000000809097212 */ /* 0x000fc600078e3cff */
[----:B------:R-:W-:-:S05]  /*9d60*/  IMAD.WIDE R8, R195, 0x2, R8 ;  /* 0x00000002c3087825 */ /* 0x000fca00078e0208 */
[----:B------:R0:W-:Y:S04]  /*9d70*/  STL [R1+0x2d4], R8 ;  /* 0x0002d40801007387 */ /* 0x0001e80000100800 */
[----:B------:R1:W-:Y:S01]  /*9d80*/  STL [R1+0x238], R9 ;  /* 0x0002380901007387 */ /* 0x0003e20000100800 */
[----:B0-----:R-:W-:Y:S02]  /*9d90*/  IMAD.MOV.U32 R8, RZ, RZ, R202 ;  /* 0x000000ffff087224 */ /* 0x001fe400078e00ca */
[----:B-1----:R-:W-:Y:S01]  /*9da0*/  IMAD.MOV.U32 R9, RZ, RZ, R230 ;  /* 0x000000ffff097224 */ /* 0x002fe200078e00e6 */
[----:B------:R-:W3:Y:S04]  /*9db0*/  LDL.LU R202, [R1+0x3f8] ;  /* 0x0003f80001ca7983 */ /* 0x000ee80000300800 */
[-C--:B------:R-:W-:Y:S01]  /*9dc0*/  LOP3.LUT R9, R9, R8.reuse, RZ, 0x3c, !PT ;  /* 0x0000000809097212 */ /* 0x080fe200078e3cff */
[----:B------:R-:W3:Y:S03]  /*9dd0*/  LDL.LU R230, [R1+0x3f4] ;  /* 0x0003f40001e67983 */ /* 0x000ee60000300800 */
[C---:B------:R-:W-:Y:S01]  /*9de0*/  LOP3.LUT R8, R9.reuse, R8, RZ, 0x3c, !PT ;  /* 0x0000000809087212 */ /* 0x040fe200078e3cff */
[----:B------:R0:W-:Y:S03]  /*9df0*/  STL [R1+0x23c], R10 ;  /* 0x00023c0a01007387 */ /* 0x0001e60000100800 */
[----:B------:R-:W-:Y:S01]  /*9e00*/  LOP3.LUT R9, R9, R8, RZ, 0x3c, !PT ;  /* 0x0000000809097212 */ /* 0x000fe200078e3cff */
[----:B------:R-:W-:-:S02]  /*9e10*/  IMAD.MOV.U32 R11, RZ, RZ, R206 ;  /* 0x000000ffff0b7224 */ /* 0x000fc400078e00ce */
[C---:B------:R-:W-:Y:S01]  /*9e20*/  IMAD.WIDE R8, R195.reuse, 0x2, R8 ;  /* 0x00000002c3087825 */ /* 0x040fe200078e0208 */
[----:B------:R-:W3:Y:S03]  /*9e30*/  LDL.LU R206, [R1+0x3f0] ;  /* 0x0003f00001ce7983 */ /* 0x000ee60000300800 */
[----:B0-----:R-:W-:Y:S02]  /*9e40*/  IMAD.MOV.U32 R10, RZ, RZ, R11 ;  /* 0x000000ffff0a7224 */ /* 0x001fe400078e000b */
[----:B------:R-:W-:Y:S01]  /*9e50*/  IMAD.MOV.U32 R11, RZ, RZ, R227 ;  /* 0x000000ffff0b7224 */ /* 0x000fe200078e00e3 */
[----:B------:R4:W-:Y:S01]  /*9e60*/  STL [R1+0x2d8], R8 ;  /* 0x0002d80801007387 */ /* 0x0009e20000100800 */
[----:B------:R-:W-:-:S03]  /*9e70*/  IMAD.WIDE R10, R195, 0x2, R10 ;  /* 0x00000002c30a7825 */ /* 0x000fc600078e020a */
[----:B------:R2:W-:Y:S01]  /*9e80*/  STL [R1+0x240], R9 ;  /* 0x0002400901007387 */ /* 0x0005e20000100800 */
[----:B------:R-:W-:Y:S02]  /*9e90*/  IMAD.MOV.U32 R227, RZ, RZ, R11 ;  /* 0x000000ffffe37224 */ /* 0x000fe400078e000b */
[----:B----4-:R-:W-:Y:S02]  /*9ea0*/  IMAD.MOV.U32 R8, RZ, RZ, R236 ;  /* 0x000000ffff087224 */ /* 0x010fe400078e00ec */
[----:B------:R-:W4:Y:S01]  /*9eb0*/  LDL.LU R236, [R1+0x3ec] ;  /* 0x0003ec0001ec7983 */ /* 0x000f220000300800 */
[----:B--2---:R-:W-:-:S03]  /*9ec0*/  IMAD.MOV.U32 R9, RZ, RZ, R233 ;  /* 0x000000ffff097224 */ /* 0x004fc600078e00e9 */
[----:B------:R-:W2:Y:S04]  /*9ed0*/  LDL.LU R233, [R1+0x3e8] ;  /* 0x0003e80001e97983 */ /* 0x000ea80000300800 */
[----:B------:R-:W-:Y:S01]  /*9ee0*/  STL [R1+0x244], R10 ;  /* 0x0002440a01007387 */ /* 0x000fe20000100800 */
[----:B------:R-:W-:-:S03]  /*9ef0*/  LOP3.LUT R9, R9, R8, RZ, 0x3c, !PT ;  /* 0x0000000809097212 */ /* 0x000fc600078e3cff */
[----:B------:R-:W3:Y:S01]  /*9f00*/  LDL.LU R11, [R1+0x24c] ;  /* 0x00024c00010b7983 */ /* 0x000ee20000300800 */
[----:B------:R-:W-:-:S04]  /*9f10*/  LOP3.LUT R8, R9, R8, RZ, 0x3c, !PT ;  /* 0x0000000809087212 */ /* 0x000fc800078e3cff */
[----:B------:R-:W-:-:S03]  /*9f20*/  LOP3.LUT R9, R9, R8, RZ, 0x3c, !PT ;  /* 0x0000000809097212 */ /* 0x000fc600078e3cff */
[----:B------:R-:W-:-:S05]  /*9f30*/  IMAD.WIDE R8, R195, 0x2, R8 ;  /* 0x00000002c3087825 */ /* 0x000fca00078e0208 */
[----:B------:R0:W-:Y:S04]  /*9f40*/  STL [R1+0x2dc], R8 ;  /* 0x0002dc0801007387 */ /* 0x0001e80000100800 */
[----:B------:R1:W-:Y:S01]  /*9f50*/  STL [R1+0x248], R9 ;  /* 0x0002480901007387 */ /* 0x0003e20000100800 */
[----:B0-----:R-:W-:-:S03]  /*9f60*/  IMAD.MOV.U32 R8, RZ, RZ, R238 ;  /* 0x000000ffff087224 */ /* 0x001fc600078e00ee */
[----:B------:R-:W2:Y:S01]  /*9f70*/  LDL.LU R238, [R1+0x3e4] ;  /* 0x0003e40001ee7983 */ /* 0x000ea20000300800 */
[----:B-1----:R-:W-:-:S03]  /*9f80*/  IMAD.MOV.U32 R9, RZ, RZ, R204 ;  /* 0x000000ffff097224 */ /* 0x002fc600078e00cc */
[----:B------:R-:W2:Y:S02]  /*9f90*/  LDL.LU R204, [R1+0x3e0] ;  /* 0x0003e00001cc7983 */ /* 0x000ea40000300800 */
[----:B------:R-:W-:-:S04]  /*9fa0*/  LOP3.LUT R9, R9, R8, RZ, 0x3c, !PT ;  /* 0x0000000809097212 */ /* 0x000fc800078e3cff */
[----:B------:R-:W-:-:S04]  /*9fb0*/  LOP3.LUT R8, R9, R8, RZ, 0x3c, !PT ;  /* 0x0000000809087212 */ /* 0x000fc800078e3cff */
[----:B------:R-:W-:-:S03]  /*9fc0*/  LOP3.LUT R9, R9, R8, RZ, 0x3c, !PT ;  /* 0x0000000809097212 */ /* 0x000fc600078e3cff */
[----:B------:R-:W-:-:S04]  /*9fd0*/  IMAD.WIDE R8, R195, 0x2, R8 ;  /* 0x00000002c3087825 */ /* 0x000fc800078e0208 */
[----:B---3--:R-:W-:Y:S02]  /*9fe0*/  IMAD.MOV.U32 R10, RZ, RZ, R11 ;  /* 0x000000ffff0a7224 */ /* 0x008fe400078e000b */
[----:B------:R-:W-:Y:S02]  /*9ff0*/  IMAD.MOV.U32 R11, RZ, RZ, R229 ;  /* 0x000000ffff0b7224 */ /* 0x000fe400078e00e5 */
[----:B------:R-:W-:-:S04]  /*a000*/  IMAD.WIDE R10, R195, 0x2, R10 ;  /* 0x00000002c30a7825 */ /* 0x000fc800078e020a */
[----:B------:R-:W-:Y:S01]  /*a010*/  IMAD.MOV.U32 R229, RZ, RZ, R11 ;  /* 0x000000ffffe57224 */ /* 0x000fe200078e000b */
[----:B------:R0:W-:Y:S01]  /*a020*/  STL [R1+0x24c], R10 ;  /* 0x00024c0a01007387 */ /* 0x0001e20000100800 */
[----:B------:R-:W-:-:S03]  /*a030*/  IMAD.MOV.U32 R11, RZ, RZ, R234 ;  /* 0x000000ffff0b7224 */ /* 0x000fc600078e00ea */
[----:B------:R-:W3:Y:S04]  /*a040*/  LDL.LU R234, [R1+0x3dc] ;  /* 0x0003dc0001ea7983 */ /* 0x000ee80000300800 */
[----:B------:R1:W-:Y:S01]  /*a050*/  STL [R1+0x2e0], R8 ;  /* 0x0002e00801007387 */ /* 0x0003e20000100800 */
[----:B0-----:R-:W-:-:S03]  /*a060*/  IMAD.MOV.U32 R10, RZ, RZ, R11 ;  /* 0x000000ffff0a7224 */ /* 0x001fc600078e000b */
[----:B------:R4:W-:Y:S01]  /*a070*/  STL [R1+0x250], R9 ;  /* 0x0002500901007387 */ /* 0x0009e20000100800 */
[----:B------:R-:W-:Y:S02]  /*a080*/  IMAD.MOV.U32 R11, RZ, RZ, R231 ;  /* 0x000000ffff0b7224 */ /* 0x000fe400078e00e7 */
[----:B-1----:R-:W-:Y:S02]  /*a090*/  IMAD.MOV.U32 R8, RZ, RZ, R206 ;  /* 0x000000ffff087224 */ /* 0x002fe400078e00ce */
[----:B----4-:R-:W-:Y:S01]  /*a0a0*/  IMAD.MOV.U32 R9, RZ, RZ, R236 ;  /* 0x000000ffff097224 */ /* 0x010fe200078e00ec */
[----:B------:R-:W4:Y:S01]  /*a0b0*/  LDL.LU R206, [R1+0x3d8] ;  /* 0x0003d80001ce7983 */ /* 0x000f220000300800 */
[----:B------:R-:W-:-:S03]  /*a0c0*/  IMAD.WIDE R10, R195, 0x2, R10 ;  /* 0x00000002c30a7825 */ /* 0x000fc600078e020a */
[-C--:B------:R-:W-:Y:S01]  /*a0d0*/  LOP3.LUT R9, R9, R8.reuse, RZ, 0x3c, !PT ;  /* 0x0000000809097212 */ /* 0x080fe200078e3cff */
[----:B------:R-:W3:Y:S03]  /*a0e0*/  LDL.LU R236, [R1+0x3d4] ;  /* 0x0003d40001ec7983 */ /* 0x000ee60000300800 */
[C---:B------:R-:W-:Y:S01]  /*a0f0*/  LOP3.LUT R8, R9.reuse, R8, RZ, 0x3c, !PT ;  /* 0x0000000809087212 */ /* 0x040fe200078e3cff */
[----:B------:R0:W-:Y:S01]  /*a100*/  STL [R1+0x254], R10 ;  /* 0x0002540a01007387 */ /* 0x0001e20000100800 */
[----:B------:R-:W-:Y:S02]  /*a110*/  IMAD.MOV.U32 R231, RZ, RZ, R11 ;  /* 0x000000ffffe77224 */ /* 0x000fe400078e000b */
[----:B------:R-:W-:Y:S01]  /*a120*/  LOP3.LUT R9, R9, R8, RZ, 0x3c, !PT ;  /* 0x0000000809097212 */ /* 0x000fe200078e3cff */
[----:B--2---:R-:W-:Y:S02]  /*a130*/  IMAD.MOV.U32 R11, RZ, RZ, R238 ;  /* 0x000000ffff0b7224 */ /* 0x004fe400078e00ee */
[----:B------:R-:W-:Y:S01]  /*a140*/  IMAD.WIDE R8, R195, 0x2, R8 ;  /* 0x00000002c3087825 */ /* 0x000fe200078e0208 */
[----:B------:R-:W2:Y:S03]  /*a150*/  LDL.LU R238, [R1+0x3d0] ;  /* 0x0003d00001ee7983 */ /* 0x000ea60000300800 */
[----:B0-----:R-:W-:-:S02]  /*a160*/  IMAD.MOV.U32 R10, RZ, RZ, R11 ;  /* 0x000000ffff0a7224 */ /* 0x001fc400078e000b */
[----:B------:R-:W-:Y:S01]  /*a170*/  IMAD.MOV.U32 R11, RZ, RZ, R233 ;  /* 0x000000ffff0b7224 */ /* 0x000fe200078e00e9 */
[----:B------:R0:W-:Y:S01]  /*a180*/  STL [R1+0x2e4], R8 ;  /* 0x0002e40801007387 */ /* 0x0001e20000100800 */
[----:B------:R-:W-:-:S03]  /*a190*/  IMAD.WIDE R10, R195, 0x2, R10 ;  /* 0x00000002c30a7825 */ /* 0x000fc600078e020a */
[----:B------:R1:W-:Y:S01]  /*a1a0*/  STL [R1+0x258], R9 ;  /* 0x0002580901007387 */ /* 0x0003e20000100800 */
[----:B------:R-:W-:Y:S02]  /*a1b0*/  IMAD.MOV.U32 R233, RZ, RZ, R11 ;  /* 0x000000ffffe97224 */ /* 0x000fe400078e000b */
[----:B0-----:R-:W-:Y:S02]  /*a1c0*/  IMAD.MOV.U32 R8, RZ, RZ, R208 ;  /* 0x000000ffff087224 */ /* 0x001fe400078e00d0 */
[----:B------:R-:W2:Y:S01]  /*a1d0*/  LDL.LU R208, [R1+0x3cc] ;  /* 0x0003cc0001d07983 */ /* 0x000ea20000300800 */
[----:B-1----:R-:W-:-:S03]  /*a1e0*/  IMAD.MOV.U32 R9, RZ, RZ, R239 ;  /* 0x000000ffff097224 */ /* 0x002fc600078e00ef */
[----:B------:R-:W2:Y:S04]  /*a1f0*/  LDL.LU R239, [R1+0x3c8] ;  /* 0x0003c80001ef7983 */ /* 0x000ea80000300800 */
[----:B------:R0:W-:Y:S04]  /*a200*/  STL [R1+0x25c], R10 ;  /* 0x00025c0a01007387 */ /* 0x0001e80000100800 */
[----:B------:R-:W2:Y:S01]  /*a210*/  LDL.LU R11, [R1+0x264] ;  /* 0x00026400010b7983 */ /* 0x000ea20000300800 */
[----:B------:R-:W-:Y:S02]  /*a220*/  IMAD.MOV.U32 R12, RZ, RZ, R220 ;  /* 0x000000ffff0c7224 */ /* 0x000fe400078e00dc */
[----:B------:R-:W-:-:S02]  /*a230*/  IMAD.MOV.U32 R13, RZ, RZ, R197 ;  /* 0x000000ffff0d7224 */ /* 0x000fc400078e00c5 */
[----:B------:R-:W-:-:S04]  /*a240*/  IMAD.WIDE R12, R195, 0x2, R12 ;  /* 0x00000002c30c7825 */ /* 0x000fc800078e020c */
[----:B------:R-:W-:Y:S02]  /*a250*/  IMAD.MOV.U32 R220, RZ, RZ, R12 ;  /* 0x000000ffffdc7224 */ /* 0x000fe400078e000c */
[----:B------:R-:W-:Y:S02]  /*a260*/  IMAD.MOV.U32 R197, RZ, RZ, R13 ;  /* 0x000000ffffc57224 */ /* 0x000fe400078e000d */
[----:B------:R-:W-:Y:S02]  /*a270*/  IMAD.MOV.U32 R12, RZ, RZ, R222 ;  /* 0x000000ffff0c7224 */ /* 0x000fe400078e00de */
[----:B------:R-:W-:Y:S02]  /*a280*/  IMAD.MOV.U32 R13, RZ, RZ, R198 ;  /* 0x000000ffff0d7224 */ /* 0x000fe400078e00c6 */
        /* <DEDUP_REMOVED lines=15> */
[----:B------:R-:W-:Y:S01]  /*a380*/  IMAD.WIDE R12, R195, 0x2, R12 ;  /* 0x00000002c30c7825 */ /* 0x000fe200078e020c */
[----:B------:R-:W-:-:S03]  /*a390*/  LOP3.LUT R9, R9, R8, RZ, 0x3c, !PT ;  /* 0x0000000809097212 */ /* 0x000fc600078e3cff */
[----:B------:R-:W-:Y:S02]  /*a3a0*/  IMAD.MOV.U32 R228, RZ, RZ, R12 ;  /* 0x000000ffffe47224 */ /* 0x000fe400078e000c */
[----:B------:R-:W-:Y:S02]  /*a3b0*/  IMAD.MOV.U32 R201, RZ, RZ, R13 ;  /* 0x000000ffffc97224 */ /* 0x000fe400078e000d */
[----:B------:R-:W-:Y:S02]  /*a3c0*/  IMAD.MOV.U32 R12, RZ, RZ, R230 ;  /* 0x000000ffff0c7224 */ /* 0x000fe400078e00e6 */
[----:B------:R-:W-:Y:S01]  /*a3d0*/  IMAD.MOV.U32 R13, RZ, RZ, R202 ;  /* 0x000000ffff0d7224 */ /* 0x000fe200078e00ca */
[----:B------:R-:W-:Y:S01]  /*a3e0*/  LOP3.LUT R8, R9, R8, RZ, 0x3c, !PT ;  /* 0x0000000809087212 */ /* 0x000fe200078e3cff */
[----:B------:R-:W-:-:S03]  /*a3f0*/  IMAD.WIDE R12, R195, 0x2, R12 ;  /* 0x00000002c30c7825 */ /* 0x000fc600078e020c */
[----:B------:R-:W-:Y:S01]  /*a400*/  LOP3.LUT R9, R9, R8, RZ, 0x3c, !PT ;  /* 0x0000000809097212 */ /* 0x000fe200078e3cff */
[----:B------:R-:W-:Y:S02]  /*a410*/  IMAD.MOV.U32 R230, RZ, RZ, R12 ;  /* 0x000000ffffe67224 */ /* 0x000fe400078e000c */
[----:B------:R-:W-:Y:S02]  /*a420*/  IMAD.MOV.U32 R202, RZ, RZ, R13 ;  /* 0x000000ffffca7224 */ /* 0x000fe400078e000d */
[----:B------:R-:W-:Y:S02]  /*a430*/  IMAD.MOV.U32 R12, RZ, RZ, R232 ;  /* 0x000000ffff0c7224 */ /* 0x000fe400078e00e8 */
[----:B------:R-:W-:Y:S02]  /*a440*/  IMAD.MOV.U32 R13, RZ, RZ, R203 ;  /* 0x000000ffff0d7224 */ /* 0x000fe400078e00cb */
[----:B------:R-:W-:-:S04]  /*a450*/  IMAD.WIDE R8, R195, 0x2, R8 ;  /* 0x00000002c3087825 */ /* 0x000fc800078e0208 */
[----:B------:R-:W-:Y:S01]  /*a460*/  IMAD.WIDE R12, R195, 0x2, R12 ;  /* 0x00000002c30c7825 */ /* 0x000fe200078e020c */
[----:B------:R-:W-:Y:S03]  /*a470*/  STL [R1+0x2e8], R8 ;  /* 0x0002e80801007387 */ /* 0x000fe60000100800 */
[----:B------:R-:W-:Y:S02]  /*a480*/  IMAD.MOV.U32 R203, RZ, RZ, R13 ;  /* 0x000000ffffcb7224 */ /* 0x000fe400078e000d */
[----:B------:R-:W-:Y:S01]  /*a490*/  IMAD.MOV.U32 R13, RZ, RZ, R204 ;  /* 0x000000ffff0d7224 */ /* 0x000fe200078e00cc */
[----:B------:R4:W-:Y:S01]  /*a4a0*/  STL [R1+0x260], R9 ;  /* 0x0002600901007387 */ /* 0x0009e20000100800 */
[----:B0-----:R-:W-:Y:S02]  /*a4b0*/  IMAD.MOV.U32 R10, RZ, RZ, R235 ;  /* 0x000000ffff0a7224 */ /* 0x001fe400078e00eb */
[----:B----4-:R-:W-:-:S02]  /*a4c0*/  IMAD.MOV.U32 R9, RZ, RZ, R206 ;  /* 0x000000ffff097224 */ /* 0x010fc400078e00ce */
[----:B---3--:R-:W-:-:S04]  /*a4d0*/  IMAD.MOV.U32 R8, RZ, RZ, R236 ;  /* 0x000000ffff087224 */ /* 0x008fc800078e00ec */
[----:B------:R-:W-:-:S04]  /*a4e0*/  IMAD.WIDE R8, R195, 0x2, R8 ;  /* 0x00000002c3087825 */ /* 0x000fc800078e0208 */
[----:B------:R-:W-:Y:S02]  /*a4f0*/  IMAD.MOV.U32 R236, RZ, RZ, R8 ;  /* 0x000000ffffec7224 */ /* 0x000fe400078e0008 */
[----:B------:R-:W-:Y:S02]  /*a500*/  IMAD.MOV.U32 R8, RZ, RZ, R210 ;  /* 0x000000ffff087224 */ /* 0x000fe400078e00d2 */
[----:B------:R-:W3:Y:S01]  /*a510*/  LDL.LU R210, [R1+0x3c4] ;  /* 0x0003c40001d27983 */ /* 0x000ee20000300800 */
[----:B--2---:R-:W-:Y:S02]  /*a520*/  IMAD.MOV.U32 R204, RZ, RZ, R11 ;  /* 0x000000ffffcc7224 */ /* 0x004fe400078e000b */
[----:B------:R-:W-:Y:S02]  /*a530*/  IMAD.MOV.U32 R11, RZ, RZ, R205 ;  /* 0x000000ffff0b7224 */ /* 0x000fe400078e00cd */
[----:B------:R-:W-:Y:S02]  /*a540*/  IMAD.MOV.U32 R206, RZ, RZ, R204 ;  /* 0x000000ffffce7224 */ /* 0x000fe400078e00cc */
[----:B------:R-:W-:-:S04]  /*a550*/  IMAD.WIDE R10, R195, 0x2, R10 ;  /* 0x00000002c30a7825 */ /* 0x000fc800078e020a */
[----:B------:R-:W-:Y:S02]  /*a560*/  IMAD.MOV.U32 R205, RZ, RZ, R11 ;  /* 0x000000ffffcd7224 */ /* 0x000fe400078e000b */
[----:B------:R-:W-:Y:S02]  /*a570*/  IMAD.MOV.U32 R11, RZ, RZ, R206 ;  /* 0x000000ffff0b7224 */ /* 0x000fe400078e00ce */
[----:B------:R-:W-:Y:S02]  /*a580*/  IMAD.MOV.U32 R206, RZ, RZ, R9 ;  /* 0x000000ffffce7224 */ /* 0x000fe400078e0009 */
[----:B------:R-:W-:Y:S02]  /*a590*/  IMAD.MOV.U32 R9, RZ, RZ, R243 ;  /* 0x000000ffff097224 */ /* 0x000fe400078e00f3 */
[----:B------:R-:W2:Y:S03]  /*a5a0*/  LDL.LU R243, [R1+0x3c0] ;  /* 0x0003c00001f37983 */ /* 0x000ea60000300800 */
[----:B------:R-:W-:Y:S01]  /*a5b0*/  LOP3.LUT R9, R9, R8, RZ, 0x3c, !PT ;  /* 0x0000000809097212 */ /* 0x000fe200078e3cff */
[----:B------:R-:W-:-:S02]  /*a5c0*/  IMAD.MOV.U32 R235, RZ, RZ, R10 ;  /* 0x000000ffffeb7224 */ /* 0x000fc400078e000a */
[----:B------:R-:W-:Y:S01]  /*a5d0*/  IMAD.MOV.U32 R10, RZ, RZ, R11 ;  /* 0x000000ffff0a7224 */ /* 0x000fe200078e000b */
[----:B------:R-:W-:Y:S01]  /*a5e0*/  LOP3.LUT R8, R9, R8, RZ, 0x3c, !PT ;  /* 0x0000000809087212 */ /* 0x000fe200078e3cff */
[----:B------:R-:W-:-:S03]  /*a5f0*/  IMAD.MOV.U32 R11, RZ, RZ, R238 ;  /* 0x000000ffff0b7224 */ /* 0x000fc600078e00ee */
[----:B------:R-:W-:Y:S01]  /*a600*/  LOP3.LUT R9, R9, R8, RZ, 0x3c, !PT ;  /* 0x0000000809097212 */ /* 0x000fe200078e3cff */
[----:B------:R-:W-:-:S04]  /*a610*/  IMAD.WIDE R10, R195, 0x2, R10 ;  /* 0x00000002c30a7825 */ /* 0x000fc800078e020a */
[----:B------:R-:W-:Y:S01]  /*a620*/  IMAD.WIDE R8, R195, 0x2, R8 ;  /* 0x00000002c3087825 */ /* 0x000fe200078e0208 */
[----:B------:R0:W-:Y:S03]  /*a630*/  STL [R1+0x264], R10 ;  /* 0x0002640a01007387 */ /* 0x0001e60000100800 */
[----:B------:R-:W-:Y:S02]  /*a640*/  IMAD.MOV.U32 R238, RZ, RZ, R11 ;  /* 0x000000ffffee7224 */ /* 0x000fe400078e000b */
[----:B------:R-:W-:Y:S02]  /*a650*/  IMAD.MOV.U32 R11, RZ, RZ, R242 ;  /* 0x000000ffff0b7224 */ /* 0x000fe400078e00f2 */
[----:B------:R-:W4:Y:S02]  /*a660*/  LDL.LU R242, [R1+0x3bc] ;  /* 0x0003bc0001f27983 */ /* 0x000f240000300800 */
[----:B0-----:R-:W-:-:S02]  /*a670*/  IMAD.MOV.U32 R10, RZ, RZ, R11 ;  /* 0x000000ffff0a7224 */ /* 0x001fc400078e000b */
[----:B------:R3:W-:Y:S01]  /*a680*/  STL [R1+0x2ec], R8 ;  /* 0x0002ec0801007387 */ /* 0x0007e20000100800 */
[----:B------:R-:W-:-:S03]  /*a690*/  IMAD.MOV.U32 R11, RZ, RZ, R240 ;  /* 0x000000ffff0b7224 */ /* 0x000fc600078e00f0 */
[----:B------:R2:W-:Y:S01]  /*a6a0*/  STL [R1+0x268], R9 ;  /* 0x0002680901007387 */ /* 0x0005e20000100800 */
[----:B------:R-:W-:-:S04]  /*a6b0*/  IMAD.WIDE R10, R195, 0x2, R10 ;  /* 0x00000002c30a7825 */ /* 0x000fc800078e020a */
[----:B------:R-:W-:Y:S02]  /*a6c0*/  IMAD.MOV.U32 R240, RZ, RZ, R11 ;  /* 0x000000fffff07224 */ /* 0x000fe400078e000b */
[----:B---3--:R-:W-:Y:S02]  /*a6d0*/  IMAD.MOV.U32 R8, RZ, RZ, R210 ;  /* 0x000000ffff087224 */ /* 0x008fe400078e00d2 */
[----:B------:R-:W3:Y:S01]  /*a6e0*/  LDL.LU R210, [R1+0x3b8] ;  /* 0x0003b80001d27983 */ /* 0x000ee20000300800 */
[----:B--2---:R-:W-:-:S03]  /*a6f0*/  IMAD.MOV.U32 R9, RZ, RZ, R243 ;  /* 0x000000ffff097224 */ /* 0x004fc600078e00f3 */
[----:B------:R-:W2:Y:S02]  /*a700*/  LDL.LU R243, [R1+0x3b4] ;  /* 0x0003b40001f37983 */ /* 0x000ea40000300800 */
[-C--:B------:R-:W-:Y:S02]  /*a710*/  LOP3.LUT R9, R9, R8.reuse, RZ, 0x3c, !PT ;  /* 0x0000000809097212 */ /* 0x080fe400078e3cff */
[----:B------:R-:W-:Y:S02]  /*a720*/  STL [R1+0x26c], R10 ;  /* 0x00026c0a01007387 */ /* 0x000fe40000100800 */
[----:B------:R-:W-:-:S04]  /*a730*/  LOP3.LUT R8, R9, R8, RZ, 0x3c, !PT ;  /* 0x0000000809087212 */ /* 0x000fc800078e3cff */
[----:B------:R-:W-:Y:S01]  /*a740*/  LOP3.LUT R9, R9, R8, RZ, 0x3c, !PT ;  /* 0x0000000809097212 */ /* 0x000fe200078e3cff */
[----:B------:R-:W4:Y:S02]  /*a750*/  LDL.LU R11, [R1+0x274] ;  /* 0x00027400010b7983 */ /* 0x000f240000300800 */
[----:B------:R-:W-:-:S05]  /*a760*/  IMAD.WIDE R8, R195, 0x2, R8 ;  /* 0x00000002c3087825 */ /* 0x000fca00078e0208 */
[----:B------:R0:W-:Y:S04]  /*a770*/  STL [R1+0x2f0], R8 ;  /* 0x0002f00801007387 */ /* 0x0001e80000100800 */
[----:B------:R1:W-:Y:S01]  /*a780*/  STL [R1+0x270], R9 ;  /* 0x0002700901007387 */ /* 0x0003e20000100800 */
[----:B0-----:R-:W-:-:S03]  /*a790*/  IMAD.MOV.U32 R8, RZ, RZ, R246 ;  /* 0x000000ffff087224 */ /* 0x001fc600078e00f6 */
[----:B------:R-:W3:Y:S01]  /*a7a0*/  LDL.LU R246, [R1+0x3b0] ;  /* 0x0003b00001f67983 */ /* 0x000ee20000300800 */
[----:B-1----:R-:W-:-:S03]  /*a7b0*/  IMAD.MOV.U32 R9, RZ, RZ, R212 ;  /* 0x000000ffff097224 */ /* 0x002fc600078e00d4 */
[----:B------:R-:W2:Y:S02]  /*a7c0*/  LDL.LU R212, [R1+0x3ac] ;  /* 0x0003ac0001d47983 */ /* 0x000ea40000300800 */
[----:B------:R-:W-:-:S04]  /*a7d0*/  LOP3.LUT R9, R9, R8, RZ, 0x3c, !PT ;  /* 0x0000000809097212 */ /* 0x000fc800078e3cff */
[----:B------:R-:W-:-:S04]  /*a7e0*/  LOP3.LUT R8, R9, R8, RZ, 0x3c, !PT ;  /* 0x0000000809087212 */ /* 0x000fc800078e3cff */
[----:B------:R-:W-:-:S03]  /*a7f0*/  LOP3.LUT R9, R9, R8, RZ, 0x3c, !PT ;  /* 0x0000000809097212 */ /* 0x000fc600078e3cff */
[----:B------:R-:W-:-:S04]  /*a800*/  IMAD.WIDE R8, R195, 0x2, R8 ;  /* 0x00000002c3087825 */ /* 0x000fc800078e0208 */
[----:B----4-:R-:W-:Y:S02]  /*a810*/  IMAD.MOV.U32 R10, RZ, RZ, R11 ;  /* 0x000000ffff0a7224 */ /* 0x010fe400078e000b */
[----:B------:R-:W-:Y:S02]  /*a820*/  IMAD.MOV.U32 R11, RZ, RZ, R242 ;  /* 0x000000ffff0b7224 */ /* 0x000fe400078e00f2 */
[----:B------:R-:W-:-:S04]  /*a830*/  IMAD.WIDE R10, R195, 0x2, R10 ;  /* 0x00000002c30a7825 */ /* 0x000fc800078e020a */
[----:B------:R-:W-:Y:S01]  /*a840*/  IMAD.MOV.U32 R242, RZ, RZ, R11 ;  /* 0x000000fffff27224 */ /* 0x000fe200078e000b */
[----:B------:R0:W-:Y:S01]  /*a850*/  STL [R1+0x274], R10 ;  /* 0x0002740a01007387 */ /* 0x0001e20000100800 */
[----:B------:R-:W-:-:S03]  /*a860*/  IMAD.MOV.U32 R11, RZ, RZ, R218 ;  /* 0x000000ffff0b7224 */ /* 0x000fc600078e00da */
[----:B------:R-:W4:Y:S04]  /*a870*/  LDL.LU R218, [R1+0x3a8] ;  /* 0x0003a80001da7983 */ /* 0x000f280000300800 */
[----:B------:R3:W-:Y:S01]  /*a880*/  STL [R1+0x2f4], R8 ;  /* 0x0002f40801007387 */ /* 0x0007e20000100800 */
[----:B0-----:R-:W-:-:S03]  /*a890*/  IMAD.MOV.U32 R10, RZ, RZ, R11 ;  /* 0x000000ffff0a7224 */ /* 0x001fc600078e000b */
[----:B------:R2:W-:Y:S01]  /*a8a0*/  STL [R1+0x278], R9 ;  /* 0x0002780901007387 */ /* 0x0005e20000100800 */
[----:B------:R-:W-:Y:S02]  /*a8b0*/  IMAD.MOV.U32 R11, RZ, RZ, R244 ;  /* 0x000000ffff0b7224 */ /* 0x000fe400078e00f4 */
[----:B---3--:R-:W-:Y:S02]  /*a8c0*/  IMAD.MOV.U32 R8, RZ, RZ, R246 ;  /* 0x000000ffff087224 */ /* 0x008fe400078e00f6 */
[----:B--2---:R-:W-:Y:S01]  /*a8d0*/  IMAD.MOV.U32 R9, RZ, RZ, R212 ;  /* 0x000000ffff097224 */ /* 0x004fe200078e00d4 */
[----:B------:R-:W2:Y:S01]  /*a8e0*/  LDL.LU R246, [R1+0x3a4] ;  /* 0x0003a40001f67983 */ /* 0x000ea20000300800 */
[----:B------:R-:W-:-:S03]  /*a8f0*/  IMAD.WIDE R10, R195, 0x2, R10 ;  /* 0x00000002c30a7825 */ /* 0x000fc600078e020a */
[-C--:B------:R-:W-:Y:S01]  /*a900*/  LOP3.LUT R9, R9, R8.reuse, RZ, 0x3c, !PT ;  /* 0x0000000809097212 */ /* 0x080fe200078e3cff */
[----:B------:R-:W3:Y:S01]  /*a910*/  LDL.LU R212, [R1+0x3a0] ;  /* 0x0003a00001d47983 */ /* 0x000ee20000300800 */
[----:B------:R-:W-:Y:S02]  /*a920*/  IMAD.MOV.U32 R244, RZ, RZ, R11 ;  /* 0x000000fffff47224 */ /* 0x000fe400078e000b */
[C---:B------:R-:W-:Y:S01]  /*a930*/  LOP3.LUT R8, R9.reuse, R8, RZ, 0x3c, !PT ;  /* 0x0000000809087212 */ /* 0x040fe200078e3cff */
[----:B------:R-:W-:Y:S03]  /*a940*/  STL [R1+0x27c], R10 ;  /* 0x00027c0a01007387 */ /* 0x000fe60000100800 */
        /* <DEDUP_REMOVED lines=8> */
[----:B------:R-:W3:Y:S02]  /*a9d0*/  LDL.LU R250, [R1+0x398] ;  /* 0x0003980001fa7983 */ /* 0x000ee40000300800 */
[----:B------:R-:W-:-:S04]  /*a9e0*/  LOP3.LUT R9, R9, R8, RZ, 0x3c, !PT ;  /* 0x0000000809097212 */ /* 0x000fc800078e3cff */
[----:B------:R-:W-:-:S04]  /*a9f0*/  LOP3.LUT R8, R9, R8, RZ, 0x3c, !PT ;  /* 0x0000000809087212 */ /* 0x000fc800078e3cff */
[----:B------:R-:W-:-:S03]  /*aa00*/  LOP3.LUT R9, R9, R8, RZ, 0x3c, !PT ;  /* 0x0000000809097212 */ /* 0x000fc600078e3cff */
[----:B------:R-:W-:-:S04]  /*aa10*/  IMAD.WIDE R8, R195, 0x2, R8 ;  /* 0x00000002c3087825 */ /* 0x000fc800078e0208 */
[----:B----4-:R-:W-:Y:S02]  /*aa20*/  IMAD.MOV.U32 R10, RZ, RZ, R11 ;  /* 0x000000ffff0a7224 */ /* 0x010fe400078e000b */
[----:B--2---:R-:W-:Y:S02]  /*aa30*/  IMAD.MOV.U32 R11, RZ, RZ, R246 ;  /* 0x000000ffff0b7224 */ /* 0x004fe400078e00f6 */
[----:B------:R-:W-:-:S04]  /*aa40*/  IMAD.WIDE R10, R195, 0x2, R10 ;  /* 0x00000002c30a7825 */ /* 0x000fc800078e020a */
[----:B------:R-:W-:Y:S01]  /*aa50*/  IMAD.MOV.U32 R246, RZ, RZ, R11 ;  /* 0x000000fffff67224 */ /* 0x000fe200078e000b */
[----:B------:R-:W-:Y:S01]  /*aa60*/  STL [R1+0x284], R10 ;  /* 0x0002840a01007387 */ /* 0x000fe20000100800 */
[----:B------:R-:W-:-:S03]  /*aa70*/  IMAD.MOV.U32 R11, RZ, RZ, R196 ;  /* 0x000000ffff0b7224 */ /* 0x000fc600078e00c4 */
[----:B------:R-:W2:Y:S04]  /*aa80*/  LDL.LU R196, [R1+0x394] ;  /* 0x0003940001c47983 */ /* 0x000ea80000300800 */
[----:B------:R3:W-:Y:S04]  /*aa90*/  STL [R1+0x2fc], R8 ;  /* 0x0002fc0801007387 */ /* 0x0007e80000100800 */
[----:B------:R0:W-:Y:S01]  /*aaa0*/  STL [R1+0x288], R9 ;  /* 0x0002880901007387 */ /* 0x0001e20000100800 */
[----:B---3--:R-:W-:-:S03]  /*aab0*/  IMAD.MOV.U32 R8, RZ, RZ, R250 ;  /* 0x000000ffff087224 */ /* 0x008fc600078e00fa */
[----:B------:R-:W3:Y:S04]  /*aac0*/  LDL.LU R250, [R1+0x390] ;  /* 0x0003900001fa7983 */ /* 0x000ee80000300800 */
[----:B0-----:R-:W4:Y:S01]  /*aad0*/  LDL.LU R9, [R1+0x304] ;  /* 0x0003040001097983 */ /* 0x001f220000300800 */
[----:B------:R-:W-:Y:S02]  /*aae0*/  IMAD.MOV.U32 R10, RZ, RZ, R11 ;  /* 0x000000ffff0a7224 */ /* 0x000fe400078e000b */
[----:B------:R-:W-:Y:S02]  /*aaf0*/  IMAD.MOV.U32 R11, RZ, RZ, R248 ;  /* 0x000000ffff0b7224 */ /* 0x000fe400078e00f8 */
[----:B------:R-:W-:-:S04]  /*ab00*/  IMAD.WIDE R10, R195, 0x2, R10 ;  /* 0x00000002c30a7825 */ /* 0x000fc800078e020a */
[----:B------:R-:W-:Y:S01]  /*ab10*/  IMAD.MOV.U32 R248, RZ, RZ, R11 ;  /* 0x000000fffff87224 */ /* 0x000fe200078e000b */
[----:B------:R-:W-:Y:S04]  /*ab20*/  STL [R1+0x28c], R10 ;  /* 0x00028c0a01007387 */ /* 0x000fe80000100800 */
[----:B------:R-:W2:Y:S01]  /*ab30*/  LDL.LU R11, [R1+0x294] ;  /* 0x00029400010b7983 */ /* 0x000ea20000300800 */
[----:B----4-:R-:W-:-:S04]  /*ab40*/  LOP3.LUT R9, R9, R8, RZ, 0x3c, !PT ;  /* 0x0000000809097212 */ /* 0x010fc800078e3cff */
[----:B------:R-:W-:-:S04]  /*ab50*/  LOP3.LUT R8, R9, R8, RZ, 0x3c, !PT ;  /* 0x0000000809087212 */ /* 0x000fc800078e3cff */
[----:B------:R-:W-:-:S03]  /*ab60*/  LOP3.LUT R9, R9, R8, RZ, 0x3c, !PT ;  /* 0x0000000809097212 */ /* 0x000fc600078e3cff */
[----:B------:R-:W-:-:S05]  /*ab70*/  IMAD.WIDE R8, R195, 0x2, R8 ;  /* 0x00000002c3087825 */ /* 0x000fca00078e0208 */
[----:B------:R0:W-:Y:S04]  /*ab80*/  STL [R1+0x304], R8 ;  /* 0x0003040801007387 */ /* 0x0001e80000100800 */
[----:B------:R1:W-:Y:S01]  /*ab90*/  STL [R1+0x290], R9 ;  /* 0x0002900901007387 */ /* 0x0003e20000100800 */
[----:B0-----:R-:W-:Y:S02]  /*aba0*/  IMAD.MOV.U32 R8, RZ, RZ, R214 ;  /* 0x000000ffff087224 */ /* 0x001fe400078e00d6 */
[----:B-1----:R-:W-:Y:S01]  /*abb0*/  IMAD.MOV.U32 R9, RZ, RZ, R251 ;  /* 0x000000ffff097224 */ /* 0x002fe200078e00fb */
[----:B------:R-:W4:Y:S04]  /*abc0*/  LDL.LU R214, [R1+0x38c] ;  /* 0x00038c0001d67983 */ /* 0x000f280000300800 */
[-C--:B------:R-:W-:Y:S01]  /*abd0*/  LOP3.LUT R9, R9, R8.reuse, RZ, 0x3c, !PT ;  /* 0x0000000809097212 */ /* 0x080fe200078e3cff */
[----:B--2---:R-:W-:Y:S01]  /*abe0*/  IMAD.MOV.U32 R10, RZ, RZ, R11 ;  /* 0x000000ffff0a7224 */ /* 0x004fe200078e000b */
[----:B------:R-:W2:Y:S02]  /*abf0*/  LDL.LU R251, [R1+0x388] ;  /* 0x0003880001fb7983 */ /* 0x000ea40000300800 */
[----:B------:R-:W-:Y:S01]  /*ac00*/  LOP3.LUT R8, R9, R8, RZ, 0x3c, !PT ;  /* 0x0000000809087212 */ /* 0x000fe200078e3cff */
[----:B---3--:R-:W-:-:S03]  /*ac10*/  IMAD.MOV.U32 R11, RZ, RZ, R250 ;  /* 0x000000ffff0b7224 */ /* 0x008fc600078e00fa */
[----:B------:R-:W-:Y:S01]  /*ac20*/  LOP3.LUT R9, R9, R8, RZ, 0x3c, !PT ;  /* 0x0000000809097212 */ /* 0x000fe200078e3cff */
[----:B------:R-:W-:-:S04]  /*ac30*/  IMAD.WIDE R10, R195, 0x2, R10 ;  /* 0x00000002c30a7825 */ /* 0x000fc800078e020a */
[----:B------:R-:W-:Y:S01]  /*ac40*/  IMAD.WIDE R8, R195, 0x2, R8 ;  /* 0x00000002c3087825 */ /* 0x000fe200078e0208 */
[----:B------:R-:W-:Y:S03]  /*ac50*/  STL [R1+0x294], R10 ;  /* 0x0002940a01007387 */ /* 0x000fe60000100800 */
[----:B------:R-:W-:Y:S02]  /*ac60*/  IMAD.MOV.U32 R250, RZ, RZ, R11 ;  /* 0x000000fffffa7224 */ /* 0x000fe400078e000b */
[----:B------:R-:W-:Y:S02]  /*ac70*/  IMAD.MOV.U32 R11, RZ, RZ, R3 ;  /* 0x000000ffff0b7224 */ /* 0x000fe400078e0003 */
[----:B------:R-:W3:Y:S04]  /*ac80*/  LDL.LU R3, [R1+0x384] ;  /* 0x0003840001037983 */ /* 0x000ee80000300800 */
[----:B------:R0:W-:Y:S04]  /*ac90*/  STL [R1+0x308], R8 ;  /* 0x0003080801007387 */ /* 0x0001e80000100800 */
[----:B------:R1:W-:Y:S04]  /*aca0*/  STL [R1+0x298], R9 ;  /* 0x0002980901007387 */ /* 0x0003e80000100800 */
[----:B0-----:R-:W4:Y:S04]  /*acb0*/  LDL.LU R8, [R1+0x2a0] ;  /* 0x0002a00001087983 */ /* 0x001f280000300800 */
[----:B-1----:R-:W4:Y:S01]  /*acc0*/  LDL.LU R9, [R1+0x30c] ;  /* 0x00030c0001097983 */ /* 0x002f220000300800 */
[----:B------:R-:W-:-:S02]  /*acd0*/  IMAD.MOV.U32 R10, RZ, RZ, R11 ;  /* 0x000000ffff0a7224 */ /* 0x000fc400078e000b */
[----:B------:R-:W-:Y:S02]  /*ace0*/  IMAD.MOV.U32 R11, RZ, RZ, R252 ;  /* 0x000000ffff0b7224 */ /* 0x000fe400078e00fc */
[----:B------:R-:W-:-:S04]  /*acf0*/  IMAD.WIDE R10, R195, 0x2, R10 ;  /* 0x00000002c30a7825 */ /* 0x000fc800078e020a */
[----:B------:R-:W-:Y:S01]  /*ad00*/  IMAD.MOV.U32 R252, RZ, RZ, R11 ;  /* 0x000000fffffc7224 */ /* 0x000fe200078e000b */
[----:B------:R0:W-:Y:S04]  /*ad10*/  STL [R1+0x29c], R10 ;  /* 0x00029c0a01007387 */ /* 0x0001e80000100800 */
[----:B0-----:R-:W3:Y:S04]  /*ad20*/  LDL.LU R10, [R1+0x204] ;  /* 0x00020400010a7983 */ /* 0x001ee80000300800 */
[----:B------:R-:W3:Y:S01]  /*ad30*/  LDL.LU R11, [R1+0x2a4] ;  /* 0x0002a400010b7983 */ /* 0x000ee20000300800 */
[----:B------:R-:W-:-:S02]  /*ad40*/  IMAD.MOV.U32 R232, RZ, RZ, R12 ;  /* 0x000000ffffe87224 */ /* 0x000fc400078e000c */
[----:B------:R-:W-:-:S04]  /*ad50*/  IMAD.MOV.U32 R12, RZ, RZ, R234 ;  /* 0x000000ffff0c7224 */ /* 0x000fc800078e00ea */
[----:B------:R-:W-:-:S04]  /*ad60*/  IMAD.WIDE R12, R195, 0x2, R12 ;  /* 0x00000002c30c7825 */ /* 0x000fc800078e020c */
[----:B------:R-:W-:Y:S02]  /*ad70*/  IMAD.MOV.U32 R234, RZ, RZ, R12 ;  /* 0x000000ffffea7224 */ /* 0x000fe400078e000c */
[----:B------:R-:W-:Y:S02]  /*ad80*/  IMAD.MOV.U32 R204, RZ, RZ, R13 ;  /* 0x000000ffffcc7224 */ /* 0x000fe400078e000d */
[----:B------:R-:W-:Y:S02]  /*ad90*/  IMAD.MOV.U32 R12, RZ, RZ, R237 ;  /* 0x000000ffff0c7224 */ /* 0x000fe400078e00ed */
[----:B------:R-:W-:Y:S02]  /*ada0*/  IMAD.MOV.U32 R13, RZ, RZ, R207 ;  /* 0x000000ffff0d7224 */ /* 0x000fe400078e00cf */
[----:B------:R-:W-:-:S04]  /*adb0*/  IMAD.WIDE R12, R195, 0x2, R12 ;  /* 0x00000002c30c7825 */ /* 0x000fc800078e020c */
[----:B------:R-:W-:Y:S02]  /*adc0*/  IMAD.MOV.U32 R237, RZ, RZ, R12 ;  /* 0x000000ffffed7224 */ /* 0x000fe400078e000c */
[----:B------:R-:W-:Y:S01]  /*add0*/  IMAD.MOV.U32 R207, RZ, RZ, R13 ;  /* 0x000000ffffcf7224 */ /* 0x000fe200078e000d */
[----:B----4-:R-:W-:-:S04]  /*ade0*/  LOP3.LUT R9, R9, R8, RZ, 0x3c, !PT ;  /* 0x0000000809097212 */ /* 0x010fc800078e3cff */
[----:B------:R-:W-:-:S04]  /*adf0*/  LOP3.LUT R8, R9, R8, RZ, 0x3c, !PT ;  /* 0x0000000809087212 */ /* 0x000fc800078e3cff */
[----:B------:R-:W-:-:S03]  /*ae00*/  LOP3.LUT R9, R9, R8, RZ, 0x3c, !PT ;  /* 0x0000000809097212 */ /* 0x000fc600078e3cff */
[----:B------:R-:W-:-:S05]  /*ae10*/  IMAD.WIDE R8, R195, 0x2, R8 ;  /* 0x00000002c3087825 */ /* 0x000fca00078e0208 */
[----:B------:R0:W-:Y:S04]  /*ae20*/  STL [R1+0x30c], R8 ;  /* 0x00030c0801007387 */ /* 0x0001e80000100800 */
[----:B------:R1:W-:Y:S01]  /*ae30*/  STL [R1+0x2a0], R9 ;  /* 0x0002a00901007387 */ /* 0x0003e20000100800 */
[----:B0-----:R-:W-:-:S03]  /*ae40*/  IMAD.MOV.U32 R8, RZ, RZ, R14 ;  /* 0x000000ffff087224 */ /* 0x001fc600078e000e */
[----:B------:R-:W4:Y:S04]  /*ae50*/  LDL.LU R14, [R1+0x380] ;  /* 0x00038000010e7983 */ /* 0x000f280000300800 */
[----:B-1----:R-:W4:Y:S01]  /*ae60*/  LDL.LU R9, [R1+0x310] ;  /* 0x0003100001097983 */ /* 0x002f220000300800 */
        /* <DEDUP_REMOVED lines=30> */
[----:B--2---:R-:W-:Y:S02]  /*b050*/  IMAD.MOV.U32 R12, RZ, RZ, R251 ;  /* 0x000000ffff0c7224 */ /* 0x004fe400078e00fb */
[----:B------:R-:W-:Y:S02]  /*b060*/  IMAD.MOV.U32 R13, RZ, RZ, R214 ;  /* 0x000000ffff0d7224 */ /* 0x000fe400078e00d6 */
[----:B------:R-:W-:-:S04]  /*b070*/  IMAD.WIDE R12, R195, 0x2, R12 ;  /* 0x00000002c30c7825 */ /* 0x000fc800078e020c */
[----:B------:R-:W-:Y:S02]  /*b080*/  IMAD.MOV.U32 R251, RZ, RZ, R12 ;  /* 0x000000fffffb7224 */ /* 0x000fe400078e000c */
[----:B------:R-:W-:Y:S02]  /*b090*/  IMAD.MOV.U32 R214, RZ, RZ, R13 ;  /* 0x000000ffffd67224 */ /* 0x000fe400078e000d */
[----:B------:R-:W-:Y:S02]  /*b0a0*/  IMAD.MOV.U32 R12, RZ, RZ, R216 ;  /* 0x000000ffff0c7224 */ /* 0x000fe400078e00d8 */
[----:B------:R-:W-:Y:S01]  /*b0b0*/  IMAD.MOV.U32 R13, RZ, RZ, R215 ;  /* 0x000000ffff0d7224 */ /* 0x000fe200078e00d7 */
[----:B------:R-:W2:Y:S01]  /*b0c0*/  LDL.LU R216, [R1+0x37c] ;  /* 0x00037c0001d87983 */ /* 0x000ea20000300800 */
[----:B------:R-:W-:Y:S01]  /*b0d0*/  IMAD.WIDE R12, R195, 0x2, R12 ;  /* 0x00000002c30c7825 */ /* 0x000fe200078e020c */
[----:B---3--:R-:W-:-:S03]  /*b0e0*/  LOP3.LUT R11, R11, R10, RZ, 0x3c, !PT ;  /* 0x0000000a0b0b7212 */ /* 0x008fc600078e3cff */
[----:B------:R-:W-:Y:S01]  /*b0f0*/  IMAD.MOV.U32 R215, RZ, RZ, R13 ;  /* 0x000000ffffd77224 */ /* 0x000fe200078e000d */
[----:B------:R0:W-:Y:S01]  /*b100*/  STL [R1+0x200], R12 ;  /* 0x0002000c01007387 */ /* 0x0001e20000100800 */
[----:B------:R-:W-:-:S04]  /*b110*/  LOP3.LUT R10, R11, R10, RZ, 0x3c, !PT ;  /* 0x0000000a0b0a7212 */ /* 0x000fc800078e3cff */
[----:B------:R-:W-:Y:S01]  /*b120*/  LOP3.LUT R11, R11, R10, RZ, 0x3c, !PT ;  /* 0x0000000a0b0b7212 */ /* 0x000fe200078e3cff */
[----:B0-----:R-:W3:Y:S04]  /*b130*/  LDL.LU R12, [R1+0x314] ;  /* 0x00031400010c7983 */ /* 0x001ee80000300800 */
[----:B------:R-:W2:Y:S01]  /*b140*/  LDL.LU R13, [R1+0x208] ;  /* 0x00020800010d7983 */ /* 0x000ea20000300800 */
[----:B------:R-:W-:-:S05]  /*b150*/  IMAD.WIDE R10, R195, 0x2, R10 ;  /* 0x00000002c30a7825 */ /* 0x000fca00078e020a */
[----:B------:R0:W-:Y:S04]  /*b160*/  STL [R1+0x2a4], R10 ;  /* 0x0002a40a01007387 */ /* 0x0001e80000100800 */
[----:B------:R1:W-:Y:S01]  /*b170*/  STL [R1+0x204], R11 ;  /* 0x0002040b01007387 */ /* 0x0003e20000100800 */
[----:B0-----:R-:W-:-:S03]  /*b180*/  IMAD.MOV.U32 R10, RZ, RZ, R6 ;  /* 0x000000ffff0a7224 */ /* 0x001fc600078e0006 */
[----:B------:R-:W2:Y:S01]  /*b190*/  LDL.LU R6, [R1+0x378] ;  /* 0x0003780001067983 */ /* 0x000ea20000300800 */
[----:B-1----:R-:W-:-:S03]  /*b1a0*/  IMAD.MOV.U32 R11, RZ, RZ, R7 ;  /* 0x000000ffff0b7224 */ /* 0x002fc600078e0007 */
[----:B------:R-:W2:Y:S01]  /*b1b0*/  LDL.LU R7, [R1+0x374] ;  /* 0x0003740001077983 */ /* 0x000ea20000300800 */
[----:B----4-:R-:W-:-:S04]  /*b1c0*/  LOP3.LUT R9, R9, R8, RZ, 0x3c, !PT ;  /* 0x0000000809097212 */ /* 0x010fc800078e3cff */
[----:B------:R-:W-:-:S04]  /*b1d0*/  LOP3.LUT R8, R9, R8, RZ, 0x3c, !PT ;  /* 0x0000000809087212 */ /* 0x000fc800078e3cff */
[----:B------:R-:W-:-:S03]  /*b1e0*/  LOP3.LUT R9, R9, R8, RZ, 0x3c, !PT ;  /* 0x0000000809097212 */ /* 0x000fc600078e3cff */
[----:B------:R-:W-:-:S05]  /*b1f0*/  IMAD.WIDE R8, R195, 0x2, R8 ;  /* 0x00000002c3087825 */ /* 0x000fca00078e0208 */
[----:B------:R0:W-:Y:S04]  /*b200*/  STL [R1+0x310], R8 ;  /* 0x0003100801007387 */ /* 0x0001e80000100800 */
[----:B------:R3:W-:Y:S04]  /*b210*/  STL [R1+0x2a8], R9 ;  /* 0x0002a80901007387 */ /* 0x0007e80000100800 */
[----:B0-----:R-:W4:Y:S01]  /*b220*/  LDL.LU R8, [R1+0x2b0] ;  /* 0x0002b00001087983 */ /* 0x001f220000300800 */
[----:B------:R-:W-:-:S04]  /*b230*/  LOP3.LUT R11, R11, R10, RZ, 0x3c, !PT ;  /* 0x0000000a0b0b7212 */ /* 0x000fc800078e3cff */
[----:B------:R-:W-:-:S04]  /*b240*/  LOP3.LUT R10, R11, R10, RZ, 0x3c, !PT ;  /* 0x0000000a0b0a7212 */ /* 0x000fc800078e3cff */
[----:B------:R-:W-:-:S03]  /*b250*/  LOP3.LUT R11, R11, R10, RZ, 0x3c, !PT ;  /* 0x0000000a0b0b7212 */ /* 0x000fc600078e3cff */
[----:B------:R-:W-:-:S04]  /*b260*/  IMAD.WIDE R10, R195, 0x2, R10 ;  /* 0x00000002c30a7825 */ /* 0x000fc800078e020a */
[----:B---3--:R-:W-:Y:S02]  /*b270*/  IMAD.MOV.U32 R9, RZ, RZ, R12 ;  /* 0x000000ffff097224 */ /* 0x008fe400078e000c */
[----:B--2---:R-:W-:Y:S02]  /*b280*/  IMAD.MOV.U32 R12, RZ, RZ, R13 ;  /* 0x000000ffff0c7224 */ /* 0x004fe400078e000d */
[----:B------:R-:W-:Y:S02]  /*b290*/  IMAD.MOV.U32 R13, RZ, RZ, R216 ;  /* 0x000000ffff0d7224 */ /* 0x000fe400078e00d8 */
[----:B------:R-:W-:-:S05]  /*b2a0*/  IMAD.WIDE R12, R195, 0x2, R12 ;  /* 0x00000002c30c7825 */ /* 0x000fca00078e020c */
[----:B------:R-:W-:Y:S04]  /*b2b0*/  STL [R1+0x208], R12 ;  /* 0x0002080c01007387 */ /* 0x000fe80000100800 */
[----:B------:R0:W-:Y:S04]  /*b2c0*/  STL [R1+0x2ac], R10 ;  /* 0x0002ac0a01007387 */ /* 0x0001e80000100800 */
[----:B------:R1:W-:Y:S04]  /*b2d0*/  STL [R1+0x20c], R11 ;  /* 0x00020c0b01007387 */ /* 0x0003e80000100800 */
[----:B0-----:R-:W2:Y:S04]  /*b2e0*/  LDL.LU R10, [R1+0x214] ;  /* 0x00021400010a7983 */ /* 0x001ea80000300800 */
[----:B-1----:R-:W2:Y:S01]  /*b2f0*/  LDL.LU R11, [R1+0x2b4] ;  /* 0x0002b400010b7983 */ /* 0x002ea20000300800 */
[----:B----4-:R-:W-:-:S04]  /*b300*/  LOP3.LUT R9, R9, R8, RZ, 0x3c, !PT ;  /* 0x0000000809097212 */ /* 0x010fc800078e3cff */
[----:B------:R-:W-:-:S04]  /*b310*/  LOP3.LUT R8, R9, R8, RZ, 0x3c, !PT ;  /* 0x0000000809087212 */ /* 0x000fc800078e3cff */
[----:B------:R-:W-:-:S03]  /*b320*/  LOP3.LUT R9, R9, R8, RZ, 0x3c, !PT ;  /* 0x0000000809097212 */ /* 0x000fc600078e3cff */
[----:B------:R-:W-:-:S05]  /*b330*/  IMAD.WIDE R8, R195, 0x2, R8 ;  /* 0x00000002c3087825 */ /* 0x000fca00078e0208 */
[----:B------:R0:W-:Y:S04]  /*b340*/  STL [R1+0x314], R8 ;  /* 0x0003140801007387 */ /* 0x0001e80000100800 */
[----:B------:R1:W-:Y:S01]  /*b350*/  STL [R1+0x2b0], R9 ;  /* 0x0002b00901007387 */ /* 0x0003e20000100800 */
[----:B0-----:R-:W-:-:S03]  /*b360*/  IMAD.MOV.U32 R8, RZ, RZ, R218 ;  /* 0x000000ffff087224 */ /* 0x001fc600078e00da */
[----:B------:R-:W3:Y:S01]  /*b370*/  LDL.LU R218, [R1+0x370] ;  /* 0x0003700001da7983 */ /* 0x000ee20000300800 */
[----:B-1----:R-:W-:-:S03]  /*b380*/  IMAD.MOV.U32 R9, RZ, RZ, R196 ;  /* 0x000000ffff097224 */ /* 0x002fc600078e00c4 */
[----:B------:R-:W4:Y:S01]  /*b390*/  LDL.LU R196, [R1+0x36c] ;  /* 0x00036c0001c47983 */ /* 0x000f220000300800 */
[----:B------:R-:W-:Y:S02]  /*b3a0*/  IMAD.MOV.U32 R216, RZ, RZ, R13 ;  /* 0x000000ffffd87224 */ /* 0x000fe400078e000d */
[----:B------:R-:W-:Y:S02]  /*b3b0*/  IMAD.MOV.U32 R12, RZ, RZ, R2 ;  /* 0x000000ffff0c7224 */ /* 0x000fe400078e0002 */
[----:B------:R-:W-:Y:S01]  /*b3c0*/  IMAD.MOV.U32 R13, RZ, RZ, R217 ;  /* 0x000000ffff0d7224 */ /* 0x000fe200078e00d9 */
[-C--:B------:R-:W-:Y:S01]  /*b3d0*/  LOP3.LUT R9, R9, R8.reuse, RZ, 0x3c, !PT ;  /* 0x0000000809097212 */ /* 0x080fe200078e3cff */
[----:B------:R-:W3:Y:S01]  /*b3e0*/  LDL.LU R2, [R1+0x368] ;  /* 0x0003680001027983 */ /* 0x000ee20000300800 */
[----:B------:R-:W-:Y:S02]  /*b3f0*/  IMAD.WIDE R12, R195, 0x2, R12 ;  /* 0x00000002c30c7825 */ /* 0x000fe400078e020c */
[----:B------:R-:W-:-:S03]  /*b400*/  LOP3.LUT R8, R9, R8, RZ, 0x3c, !PT ;  /* 0x0000000809087212 */ /* 0x000fc600078e3cff */
[----:B------:R-:W-:Y:S01]  /*b410*/  STL [R1+0x210], R12 ;  /* 0x0002100c01007387 */ /* 0x000fe20000100800 */
[----:B------:R-:W-:-:S03]  /*b420*/  LOP3.LUT R9, R9, R8, RZ, 0x3c, !PT ;  /* 0x0000000809097212 */ /* 0x000fc600078e3cff */
[----:B------:R-:W-:Y:S01]  /*b430*/  IMAD.WIDE R8, R195, 0x2, R8 ;  /* 0x00000002c3087825 */ /* 0x000fe200078e0208 */
[----:B--2---:R-:W-:-:S04]  /*b440*/  LOP3.LUT R11, R11, R10, RZ, 0x3c, !PT ;  /* 0x0000000a0b0b7212 */ /* 0x004fc800078e3cff */
        /* <DEDUP_REMOVED lines=8> */
[----:B------:R0:W5:Y:S04]  /*b4d0*/  LDL.LU R14, [R1+0x360] ;  /* 0x00036000010e7983 */ /* 0x0001680000300800 */
[----:B------:R4:W-:Y:S04]  /*b4e0*/  STL [R1+0x318], R8 ;  /* 0x0003180801007387 */ /* 0x0009e80000100800 */
[----:B------:R3:W-:Y:S01]  /*b4f0*/  STL [R1+0x2b8], R9 ;  /* 0x0002b80901007387 */ /* 0x0007e20000100800 */
[----:B----4-:R-:W-:-:S03]  /*b500*/  IMAD.MOV.U32 R8, RZ, RZ, R196 ;  /* 0x000000ffff087224 */ /* 0x010fc600078e00c4 */
[----:B------:R-:W4:Y:S01]  /*b510*/  LDL.LU R196, [R1+0x35c] ;  /* 0x00035c0001c47983 */ /* 0x000f220000300800 */
[----:B------:R-:W-:Y:S01]  /*b520*/  WARPGROUP.ARRIVE ;  /* 0x00000000000079c5 */ /* 0x000fe20000000000 */
[----:B------:R-:W-:Y:S01]  /*b530*/  UMOV UR18, UR6 ;  /* 0x0000000600127c82 */ /* 0x000fe20008000000 */
[----:B------:R-:W-:-:S04]  /*b540*/  UMOV UR19, UR7 ;  /* 0x0000000700137c82 */ /* 0x000fc80008000000 */
[----:B------:R-:W-:Y:S01]  /*b550*/  HGMMA.64x256x16.F32 R24, gdesc[UR16].tnspA, R24, gsb0 ;  /* 0x23e00000101879f0 */ /* 0x000fe20008000818 */
[----:B---3--:R-:W-:Y:S01]  /*b560*/  IMAD.MOV.U32 R9, RZ, RZ, R2 ;  /* 0x000000ffff097224 */ /* 0x008fe200078e0002 */
[----:B------:R-:W-:Y:S01]  /*b570*/  LOP3.LUT R11, R11, R10, RZ, 0x3c, !PT ;  /* 0x0000000a0b0b7212 */ /* 0x000fe200078e3cff */
[----:B------:R-:W-:Y:S01]  /*b580*/  IMAD.MOV.U32 R217, RZ, RZ, R13 ;  /* 0x000000ffffd97224 */ /* 0x000fe200078e000d */
[----:B------:R-:W3:Y:S02]  /*b590*/  LDL.LU R2, [R1+0x358] ;  /* 0x0003580001027983 */ /* 0x000ee40000300800 */
[----:B------:R-:W-:Y:S02]  /*b5a0*/  LOP3.LUT R9, R9, R8, RZ, 0x3c, !PT ;  /* 0x0000000809097212 */ /* 0x000fe400078e3cff */
[----:B------:R-:W-:Y:S01]  /*b5b0*/  LOP3.LUT R10, R11, R10, RZ, 0x3c, !PT ;  /* 0x0000000a0b0a7212 */ /* 0x000fe200078e3cff */
[----:B------:R-:W-:Y:S01]  /*b5c0*/  IMAD.MOV.U32 R13, RZ, RZ, R218 ;  /* 0x000000ffff0d7224 */ /* 0x000fe200078e00da */
[----:B------:R-:W-:-:S02]  /*b5d0*/  LOP3.LUT R8, R9, R8, RZ, 0x3c, !PT ;  /* 0x0000000809087212 */ /* 0x000fc400078e3cff */
[----:B------:R-:W-:Y:S02]  /*b5e0*/  LOP3.LUT R11, R11, R10, RZ, 0x3c, !PT ;  /* 0x0000000a0b0b7212 */ /* 0x000fe400078e3cff */
[----:B------:R-:W-:Y:S01]  /*b5f0*/  LOP3.LUT R9, R9, R8, RZ, 0x3c, !PT ;  /* 0x0000000809097212 */ /* 0x000fe200078e3cff */
[----:B------:R-:W-:-:S04]  /*b600*/  IMAD.WIDE R10, R195, 0x2, R10 ;  /* 0x00000002c30a7825 */ /* 0x000fc800078e020a */
[----:B------:R-:W-:-:S04]  /*b610*/  IMAD.WIDE R8, R195, 0x2, R8 ;  /* 0x00000002c3087825 */ /* 0x000fc800078e0208 */
[----:B--2---:R-:W-:Y:S02]  /*b620*/  IMAD.MOV.U32 R12, RZ, RZ, R3 ;  /* 0x000000ffff0c7224 */ /* 0x004fe400078e0003 */
[----:B------:R-:W3:Y:S02]  /*b630*/  LDL.LU R3, [R1+0x354] ;  /* 0x0003540001037983 */ /* 0x000ee40000300800 */
[----:B------:R-:W-:-:S05]  /*b640*/  IMAD.WIDE R12, R195, 0x2, R12 ;  /* 0x00000002c30c7825 */ /* 0x000fca00078e020c */
[----:B------:R4:W-:Y:S01]  /*b650*/  STL [R1+0x218], R12 ;  /* 0x0002180c01007387 */ /* 0x0009e20000100800 */
[----:B------:R-:W-:Y:S01]  /*b660*/  UMOV UR22, UR10 ;  /* 0x0000000a00167c82 */ /* 0x000fe20008000000 */
[----:B------:R-:W-:Y:S01]  /*b670*/  UMOV UR23, UR11 ;  /* 0x0000000b00177c82 */ /* 0x000fe20008000000 */
[----:B----4-:R-:W-:Y:S02]  /*b680*/  IMAD.MOV.U32 R12, RZ, RZ, R196 ;  /* 0x000000ffff0c7224 */ /* 0x010fe400078e00c4 */
[----:B------:R-:W2:Y:S04]  /*b690*/  LDL.LU R196, [R1+0x350] ;  /* 0x0003500001c47983 */ /* 0x000ea80000300800 */
[----:B------:R-:W-:Y:S04]  /*b6a0*/  STL [R1+0x2bc], R10 ;  /* 0x0002bc0a01007387 */ /* 0x000fe80000100800 */
[----:B------:R-:W-:Y:S04]  /*b6b0*/  STL [R1+0x21c], R11 ;  /* 0x00021c0b01007387 */ /* 0x000fe80000100800 */
[----:B------:R-:W-:Y:S04]  /*b6c0*/  STL [R1+0x31c], R8 ;  /* 0x00031c0801007387 */ /* 0x000fe80000100800 */
[----:B------:R1:W-:Y:S04]  /*b6d0*/  STL [R1+0x2c0], R9 ;  /* 0x0002c00901007387 */ /* 0x0003e80000100800 */
[----:B-1----:R-:W4:Y:S01]  /*b6e0*/  LDL.LU R9, [R1+0x2c8] ;  /* 0x0002c80001097983 */ /* 0x002f220000300800 */
[----:B------:R-:W-:-:S03]  /*b6f0*/  IMAD.MOV.U32 R11, RZ, RZ, R6 ;  /* 0x000000ffff0b7224 */ /* 0x000fc600078e0006 */
[----:B------:R-:W4:Y:S01]  /*b700*/  LDL.LU R6, [R1+0x34c] ;  /* 0x00034c0001067983 */ /* 0x000f220000300800 */
[----:B------:R-:W-:Y:S02]  /*b710*/  WARPGROUP.DEPBAR.LE gsb0, 0x0 ;  /* 0x00008000000079c5 */ /* 0x000fe40000010000 */
[----:B------:R-:W-:-:S06]  /*b720*/  WARPGROUP.ARRIVE ;  /* 0x00000000000079c5 */ /* 0x000fcc0000000000 */
[----:B------:R-:W-:Y:S01]  /*b730*/  HGMMA.64x256x16.F32 R24, gdesc[UR20].tnspA, R24, gsb0 ;  /* 0x23e00000141879f0 */ /* 0x000fe20008000818 */
[----:B------:R-:W-:Y:S02]  /*b740*/  IMAD.MOV.U32 R218, RZ, RZ, R13 ;  /* 0x000000ffffda7224 */ /* 0x000fe400078e000d */
[----:B------:R-:W1:Y:S01]  /*b750*/  LDC R13, c[0x0][0x238] ;  /* 0x00008e00ff0d7b82 */ /* 0x000e620000000800 */
[----:B------:R-:W-:Y:S02]  /*b760*/  IMAD.MOV.U32 R10, RZ, RZ, R7 ;  /* 0x000000ffff0a7224 */ /* 0x000fe400078e0007 */
[----:B------:R-:W-:Y:S01]  /*b770*/  IMAD.MOV.U32 R8, RZ, RZ, R12 ;  /* 0x000000ffff087224 */ /* 0x000fe200078e000c */
[----:B------:R0:W5:Y:S01]  /*b780*/  LDL.LU R7, [R1+0x348] ;  /* 0x0003480001077983 */ /* 0x0001620000300800 */
[----:B------:R-:W-:-:S05]  /*b790*/  IMAD.WIDE R10, R195, 0x2, R10 ;  /* 0x00000002c30a7825 */ /* 0x000fca00078e020a */
[----:B------:R-:W-:Y:S04]  /*b7a0*/  STL [R1+0x2c4], R10 ;  /* 0x0002c40a01007387 */ /* 0x000fe80000100800 */
[----:B------:R-:W-:Y:S01]  /*b7b0*/  STL [R1+0x220], R11 ;  /* 0x0002200b01007387 */ /* 0x000fe20000100800 */
[----:B-1----:R-:W-:-:S04]  /*b7c0*/  IMAD.SHL.U32 R13, R13, 0x20, RZ ;  /* 0x000000200d0d7824 */ /* 0x002fc800078e00ff */
[----:B---3--:R-:W-:-:S04]  /*b7d0*/  IMAD.WIDE R2, R13, 0x2, R2 ;  /* 0x000000020d027825 */ /* 0x008fc800078e0202 */
[----:B--2---:R-:W-:-:S05]  /*b7e0*/  VIADD R196, R196, 0xffffffff ;  /* 0xffffffffc4c47836 */ /* 0x004fca0000000000 */
[----:B------:R-:W-:Y:S01]  /*b7f0*/  ISETP.NE.U32.AND P0, PT, R196, RZ, PT ;  /* 0x000000ffc400720c */ /* 0x000fe20003f05070 */
[----:B----4-:R-:W-:-:S05]  /*b800*/  IMAD.WIDE R8, R195, 0x2, R8 ;  /* 0x00000002c3087825 */ /* 0x010fca00078e0208 */
[----:B------:R1:W-:Y:S04]  /*b810*/  STL [R1+0x300], R8 ;  /* 0x0003000801007387 */ /* 0x0003e80000100800 */
[----:B------:R0:W-:Y:S01]  /*b820*/  STL [R1+0x2c8], R9 ;  /* 0x0002c80901007387 */ /* 0x0001e20000100800 */
[----:B------:R-:W-:Y:S02]  /*b830*/  WARPGROUP.DEPBAR.LE gsb0, 0x0 ;  /* 0x00008000000079c5 */ /* 0x000fe40000010000 */
[----:B------:R-:W-:Y:S02]  /*b840*/  VIADD R6, R6, 0xffffffe0 ;  /* 0xffffffe006067836 */ /* 0x000fe40000000000 */
[----:B-1----:R-:W-:Y:S02]  /*b850*/  IMAD.MOV.U32 R8, RZ, RZ, R2 ;  /* 0x000000ffff087224 */ /* 0x002fe400078e0002 */
[----:B------:R-:W-:Y:S01]  /*b860*/  IMAD.MOV.U32 R2, RZ, RZ, R3 ;  /* 0x000000ffff027224 */ /* 0x000fe200078e0003 */
[----:B------:R-:W-:Y:S06]  /*b870*/  @P0 BRA `(.L_x_1) ;  /* 0xffffffa000d80947 */ /* 0x000fec000383ffff */
[----:B------:R1:W-:Y:S04]  /*b880*/  STL [R1+0x34c], R16 ;  /* 0x00034c1001007387 */ /* 0x0003e80000100800 */
[----:B-1----:R-:W2:Y:S04]  /*b890*/  LDL.LU R16, [R1+0x1fc] ;  /* 0x0001fc0001107983 */ /* 0x002ea80000300800 */
[----:B-----5:R1:W-:Y:S04]  /*b8a0*/  STL [R1+0x348], R7 ;  /* 0x0003480701007387 */ /* 0x0203e80000100800 */
[----:B-1----:R-:W3:Y:S04]  /*b8b0*/  LDL.LU R7, [R1+0x1f4] ;  /* 0x0001f40001077983 */ /* 0x002ee80000300800 */
[----:B------:R-:W4:Y:S04]  /*b8c0*/  LDL.LU R14, [R1+0x1e8] ;  /* 0x0001e800010e7983 */ /* 0x000f280000300800 */
        /* <DEDUP_REMOVED lines=64> */
[----:B------:R-:W4:Y:S01]  /*bcd0*/  LDL.LU R3, [R1+0xe4] ;  /* 0x0000e40001037983 */ /* 0x000f220000300800 */
[----:B------:R-:W-:-:S03]  /*bce0*/  F2FP.F16.F32.PACK_AB R151, R151, R150 ;  /* 0x000000969797723e */ /* 0x000fc600000000ff */
[----:B0-----:R-:W4:Y:S01]  /*bcf0*/  LDL.LU R9, [R1+0xe0] ;  /* 0x0000e00001097983 */ /* 0x001f220000300800 */
[----:B------:R-:W-:-:S03]  /*bd00*/  F2FP.F16.F32.PACK_AB R150, R149, R148 ;  /* 0x000000949596723e */ /* 0x000fc600000000ff */
[----:B------:R-:W4:Y:S04]  /*bd10*/  LDL.LU R10, [R1+0xdc] ;  /* 0x0000dc00010a7983 */ /* 0x000f280000300800 */
[----:B------:R-:W4:Y:S04]  /*bd20*/  LDL.LU R11, [R1+0xd8] ;  /* 0x0000d800010b7983 */ /* 0x000f280000300800 */
[----:B------:R-:W4:Y:S04]  /*bd30*/  LDL.LU R12, [R1+0xd4] ;  /* 0x0000d400010c7983 */ /* 0x000f280000300800 */
[----:B------:R-:W4:Y:S04]  /*bd40*/  LDL.LU R13, [R1+0xd0] ;  /* 0x0000d000010d7983 */ /* 0x000f280000300800 */
[----:B------:R-:W2:Y:S04]  /*bd50*/  LDL.LU R149, [R1+0x1f8] ;  /* 0x0001f80001957983 */ /* 0x000ea80000300800 */
[----:B------:R-:W3:Y:S01]  /*bd60*/  LDL.LU R148, [R1+0x1f0] ;  /* 0x0001f00001947983 */ /* 0x000ee20000300800 */
[----:B------:R-:W-:-:S02]  /*bd70*/  F2FP.F16.F32.PACK_AB R147, R147, R146 ;  /* 0x000000929393723e */ /* 0x000fc400000000ff */
[----:B------:R-:W-:Y:S02]  /*bd80*/  F2FP.F16.F32.PACK_AB R146, R145, R144 ;  /* 0x000000909192723e */ /* 0x000fe400000000ff */
[----:B--2---:R-:W-:Y:S02]  /*bd90*/  F2FP.F16.F32.PACK_AB R149, R16, R149 ;  /* 0x000000951095723e */ /* 0x004fe400000000ff */
[----:B------:R-:W2:Y:S01]  /*bda0*/  LDL.LU R16, [R1+0x34c] ;  /* 0x00034c0001107983 */ /* 0x000ea20000300800 */
[----:B---3--:R-:W-:-:S03]  /*bdb0*/  F2FP.F16.F32.PACK_AB R148, R7, R148 ;  /* 0x000000940794723e */ /* 0x008fc600000000ff */
[----:B------:R1:W5:Y:S04]  /*bdc0*/  LDL.LU R7, [R1+0x348] ;  /* 0x0003480001077983 */ /* 0x0003680000300800 */
[----:B------:R-:W3:Y:S01]  /*bdd0*/  LDL.LU R145, [R1+0x1ec] ;  /* 0x0001ec0001917983 */ /* 0x000ee20000300800 */
[----:B------:R-:W-:Y:S02]  /*bde0*/  F2FP.F16.F32.PACK_AB R143, R143, R142 ;  /* 0x0000008e8f8f723e */ /* 0x000fe400000000ff */
[----:B------:R-:W-:Y:S02]  /*bdf0*/  F2FP.F16.F32.PACK_AB R139, R139, R138 ;  /* 0x0000008a8b8b723e */ /* 0x000fe400000000ff */
[----:B------:R-:W-:Y:S02]  /*be00*/  F2FP.F16.F32.PACK_AB R135, R135, R134 ;  /* 0x000000868787723e */ /* 0x000fe400000000ff */
[----:B------:R-:W-:-:S02]  /*be10*/  F2FP.F16.F32.PACK_AB R131, R131, R130 ;  /* 0x000000828383723e */ /* 0x000fc400000000ff */
[----:B------:R-:W-:Y:S02]  /*be20*/  F2FP.F16.F32.PACK_AB R127, R127, R126 ;  /* 0x0000007e7f7f723e */ /* 0x000fe400000000ff */
[----:B------:R-:W-:Y:S02]  /*be30*/  F2FP.F16.F32.PACK_AB R123, R123, R122 ;  /* 0x0000007a7b7b723e */ /* 0x000fe400000000ff */
        /* <DEDUP_REMOVED lines=54> */
[----:B----4-:R-:W-:Y:S02]  /*c1a0*/  F2FP.F16.F32.PACK_AB R144, R5, R8 ;  /* 0x000000080590723e */ /* 0x010fe400000000ff */
        /* <DEDUP_REMOVED lines=59> */
[----:B--2---:R-:W-:Y:S02]  /*c560*/  F2FP.F16.F32.PACK_AB R24, R16, R15 ;  /* 0x0000000f1018723e */ /* 0x004fe400000000ff */
[----:B-1-3--:R-:W-:-:S07]  /*c570*/  F2FP.F16.F32.PACK_AB R145, R145, R14 ;  /* 0x0000000e9191723e */ /* 0x00afce00000000ff */
.L_x_0:
[----:B------:R-:W2:Y:S01]  /*c580*/  LDL.LU R5, [R1+0x328] ;  /* 0x0003280001057983 */ /* 0x000ea20000300800 */
[----:B------:R-:W-:Y:S01]  /*c590*/  ULDC.64 UR6, c[0x0][0x228] ;  /* 0x00008a0000067ab9 */ /* 0x000fe20000000a00 */
[----:B-----5:R-:W-:Y:S01]  /*c5a0*/  VIADD R4, R7, 0x1 ;  /* 0x0000000107047836 */ /* 0x020fe20000000000 */
[----:B------:R-:W-:Y:S01]  /*c5b0*/  ULDC UR4, c[0x0][0x22c] ;  /* 0x00008b0000047ab9 */ /* 0x000fe20000000800 */
[----:B------:R-:W1:Y:S01]  /*c5c0*/  S2R R2, SR_TID.X ;  /* 0x0000000000027919 */ /* 0x000e620000002100 */
[----:B------:R-:W-:Y:S01]  /*c5d0*/  ULDC UR5, c[0x0][0x22c] ;  /* 0x00008b0000057ab9 */ /* 0x000fe20000000800 */
[----:B------:R-:W3:Y:S01]  /*c5e0*/  S2R R8, SR_TID.X ;  /* 0x0000000000087919 */ /* 0x000ee20000002100 */
[----:B------:R-:W4:Y:S01]  /*c5f0*/  S2R R6, SR_TID.X ;  /* 0x0000000000067919 */ /* 0x000f220000002100 */
[C---:B-1----:R-:W-:Y:S02]  /*c600*/  IMAD.SHL.U32 R0, R2.reuse, 0x10, RZ ;  /* 0x0000001002007824 */ /* 0x042fe400078e00ff */
[----:B------:R-:W-:Y:S01]  /*c610*/  IMAD.SHL.U32 R2, R2, 0x40, RZ ;  /* 0x0000004002027824 */ /* 0x000fe200078e00ff */
[----:B---3--:R-:W-:-:S02]  /*c620*/  LOP3.LUT R8, R8, 0x60, RZ, 0xc0, !PT ;  /* 0x0000006008087812 */ /* 0x008fc400078ec0ff */
[----:B------:R-:W-:Y:S02]  /*c630*/  LOP3.LUT R0, R0, 0xf0, RZ, 0xc0, !PT ;  /* 0x000000f000007812 */ /* 0x000fe400078ec0ff */
[----:B------:R-:W-:Y:S01]  /*c640*/  LOP3.LUT R3, R2, 0x400, RZ, 0xc0, !PT ;  /* 0x0000040002037812 */ /* 0x000fe200078ec0ff */
[----:B------:R-:W-:Y:S01]  /*c650*/  VIADD R2, R7, 0x3 ;  /* 0x0000000307027836 */ /* 0x000fe20000000000 */
[----:B----4-:R-:W-:Y:S02]  /*c660*/  LOP3.LUT R6, R6, 0x7f, RZ, 0xc0, !PT ;  /* 0x0000007f06067812 */ /* 0x010fe400078ec0ff */
[----:B------:R-:W-:Y:S01]  /*c670*/  IADD3 R0, R3, UR12, R0 ;  /* 0x0000000c03007c10 */ /* 0x000fe2000fffe000 */
[----:B------:R-:W-:Y:S01]  /*c680*/  BAR.SYNC.DEFER_BLOCKING 0x0 ;  /* 0x0000000000007b1d */ /* 0x000fe20000010000 */
[----:B--2---:R-:W-:-:S05]  /*c690*/  ISETP.GE.AND P0, PT, R5, UR6, PT ;  /* 0x0000000605007c0c */ /* 0x004fca000bf06270 */
[----:B------:R-:W-:Y:S01]  /*c6a0*/  ULDC UR6, c[0x0][0x248] ;  /* 0x0000920000067ab9 */ /* 0x000fe20000000800 */
[----:B------:R-:W-:Y:S01]  /*c6b0*/  ISETP.LT.AND P5, PT, R4, UR4, !P0 ;  /* 0x0000000404007c0c */ /* 0x000fe2000c7a1270 */
[C---:B------:R-:W-:Y:S01]  /*c6c0*/  VIADD R4, R7.reuse, 0x2 ;  /* 0x0000000207047836 */ /* 0x040fe20000000000 */
[----:B------:R-:W-:Y:S01]  /*c6d0*/  ULDC UR4, c[0x0][0x22c] ;  /* 0x00008b0000047ab9 */ /* 0x000fe20000000800 */
[----:B------:R-:W-:Y:S01]  /*c6e0*/  ISETP.LT.AND P1, PT, R2, UR5, !P0 ;  /* 0x0000000502007c0c */ /* 0x000fe2000c721270 */
[C---:B------:R-:W-:Y:S01]  /*c6f0*/  VIADD R2, R7.reuse, 0x4 ;  /* 0x0000000407027836 */ /* 0x040fe20000000000 */
[----:B------:R-:W-:Y:S01]  /*c700*/  ISETP.LT.AND P4, PT, R7, UR7, !P0 ;  /* 0x0000000707007c0c */ /* 0x000fe2000c781270 */
[----:B------:R-:W-:Y:S01]  /*c710*/  ULDC UR7, c[0x0][0x22c] ;  /* 0x00008b0000077ab9 */ /* 0x000fe20000000800 */
[----:B------:R-:W-:Y:S01]  /*c720*/  ISETP.LT.AND P2, PT, R4, UR4, !P0 ;  /* 0x0000000404007c0c */ /* 0x000fe2000c741270 */
[----:B------:R-:W-:Y:S01]  /*c730*/  IMAD R4, R8, 0x8, R0 ;  /* 0x0000000808047824 */ /* 0x000fe200078e0200 */
[----:B------:R-:W-:Y:S01]  /*c740*/  LEA R0, R6, UR12, 0x4 ;  /* 0x0000000c06007c11 */ /* 0x000fe2000f8e20ff */
[----:B------:R-:W-:-:S02]  /*c750*/  ULDC UR4, c[0x0][0x22c] ;  /* 0x00008b0000047ab9 */ /* 0x000fc40000000800 */
[----:B------:R-:W-:Y:S01]  /*c760*/  ISETP.LT.AND P3, PT, R2, UR4, !P0 ;  /* 0x0000000402007c0c */ /* 0x000fe2000c761270 */
[----:B------:R-:W-:Y:S01]  /*c770*/  STSM.16.M88.4 [R4], R24 ;  /* 0x0000001804007844 */ /* 0x000fe20000000200 */
[----:B------:R-:W-:Y:S02]  /*c780*/  ULDC UR4, c[0x0][0x244] ;  /* 0x0000910000047ab9 */ /* 0x000fe40000000800 */
[----:B------:R-:W-:Y:S01]  /*c790*/  IMAD R3, R5, UR4, RZ ;  /* 0x0000000405037c24 */ /* 0x000fe2000f8e02ff */
[----:B------:R-:W-:Y:S01]  /*c7a0*/  BAR.SYNC.DEFER_BLOCKING 0x0 ;  /* 0x0000000000007b1d */ /* 0x000fe20000010000 */
[----:B------:R-:W-:-:S05]  /*c7b0*/  IMAD R5, R7, UR6, RZ ;  /* 0x0000000607057c24 */ /* 0x000fca000f8e02ff */
[----:B------:R-:W-:Y:S01]  /*c7c0*/  ULDC.64 UR4, c[0x0][0x220] ;  /* 0x0000880000047ab9 */ /* 0x000fe20000000a00 */
[----:B------:R-:W-:Y:S01]  /*c7d0*/  ULDC UR6, c[0x0][0x248] ;  /* 0x0000920000067ab9 */ /* 0x000fe20000000800 */
[----:B------:R-:W-:Y:S01]  /*c7e0*/  LEA R2, P6, R3, UR4, 0x1 ;  /* 0x0000000403027c11 */ /* 0x000fe2000f8c08ff */
[----:B------:R-:W-:Y:S02]  /*c7f0*/  ULDC UR4, c[0x0][0x248] ;  /* 0x0000920000047ab9 */ /* 0x000fe40000000800 */
[----:B------:R-:W-:Y:S01]  /*c800*/  VIADD R6, R5, UR4 ;  /* 0x0000000405067c36 */ /* 0x000fe20008000000 */
[----:B------:R-:W-:Y:S01]  /*c810*/  LEA.HI.X.SX32 R3, R3, UR5, 0x1, P6 ;  /* 0x0000000503037c11 */ /* 0x000fe2000b0f0eff */
[----:B------:R-:W-:Y:S01]  /*c820*/  ULDC UR4, c[0x0][0x248] ;  /* 0x0000920000047ab9 */ /* 0x000fe20000000800 */
[----:B------:R-:W-:Y:S01]  /*c830*/  ULDC UR5, c[0x0][0x22c] ;  /* 0x00008b0000057ab9 */ /* 0x000fe20000000800 */
[----:B------:R-:W1:Y:S01]  /*c840*/  LDS.128 R8, [R0] ;  /* 0x0000000000087984 */ /* 0x000e620000000c00 */
[----:B------:R-:W-:Y:S06]  /*c850*/  BAR.SYNC.DEFER_BLOCKING 0x0 ;  /* 0x0000000000007b1d */ /* 0x000fec0000010000 */
[----:B------:R-:W-:Y:S02]  /*c860*/  STSM.16.M88.4 [R4], R28 ;  /* 0x0000001c04007844 */ /* 0x000fe40000000200 */
[----:B------:R-:W-:Y:S06]  /*c870*/  BAR.SYNC.DEFER_BLOCKING 0x0 ;  /* 0x0000000000007b1d */ /* 0x000fec0000010000 */
[----:B------:R-:W2:Y:S02]  /*c880*/  LDS.128 R12, [R0] ;  /* 0x00000000000c7984 */ /* 0x000ea40000000c00 */
[----:B------:R-:W-:Y:S06]  /*c890*/  BAR.SYNC.DEFER_BLOCKING 0x0 ;  /* 0x0000000000007b1d */ /* 0x000fec0000010000 */
[----:B------:R-:W-:Y:S02]  /*c8a0*/  STSM.16.M88.4 [R4], R32 ;  /* 0x0000002004007844 */ /* 0x000fe40000000200 */
[----:B------:R-:W-:Y:S06]  /*c8b0*/  BAR.SYNC.DEFER_BLOCKING 0x0 ;  /* 0x0000000000007b1d */ /* 0x000fec0000010000 */
[----:B------:R-:W3:Y:S02]  /*c8c0*/  LDS.128 R16, [R0] ;  /* 0x0000000000107984 */ /* 0x000ee40000000c00 */
[----:B------:R-:W-:Y:S06]  /*c8d0*/  BAR.SYNC.DEFER_BLOCKING 0x0 ;  /* 0x0000000000007b1d */ /* 0x000fec0000010000 */
[----:B------:R-:W-:Y:S02]  /*c8e0*/  STSM.16.M88.4 [R4], R36 ;  /* 0x0000002404007844 */ /* 0x000fe40000000200 */
[----:B------:R-:W-:Y:S06]  /*c8f0*/  BAR.SYNC.DEFER_BLOCKING 0x0 ;  /* 0x0000000000007b1d */ /* 0x000fec0000010000 */
[----:B0-----:R-:W0:Y:S02]  /*c900*/  LDS.128 R20, [R0] ;  /* 0x0000000000147984 */ /* 0x001e240000000c00 */
[----:B------:R-:W-:Y:S06]  /*c910*/  BAR.SYNC.DEFER_BLOCKING 0x0 ;  /* 0x0000000000007b1d */ /* 0x000fec0000010000 */
[----:B------:R-:W-:Y:S02]  /*c920*/  STSM.16.M88.4 [R4], R40 ;  /* 0x0000002804007844 */ /* 0x000fe40000000200 */
[----:B------:R-:W-:Y:S06]  /*c930*/  BAR.SYNC.DEFER_BLOCKING 0x0 ;  /* 0x0000000000007b1d */ /* 0x000fec0000010000 */
[----:B------:R-:W4:Y:S02]  /*c940*/  LDS.128 R24, [R0] ;  /* 0x0000000000187984 */ /* 0x000f240000000c00 */
        /* <DEDUP_REMOVED lines=89> */
[----:B------:R1:W-:Y:S02]  /*cee0*/  STSM.16.M88.4 [R4], R132 ;  /* 0x0000008404007844 */ /* 0x0003e40000000200 */
[----:B------:R-:W-:Y:S01]  /*cef0*/  BAR.SYNC.DEFER_BLOCKING 0x0 ;  /* 0x0000000000007b1d */ /* 0x000fe20000010000 */
[----:B-1----:R-:W-:-:S04]  /*cf00*/  LEA R132, P6, R5, R2, 0x1 ;  /* 0x0000000205847211 */ /* 0x002fc800078c08ff */
[----:B------:R-:W-:Y:S01]  /*cf10*/  LEA.HI.X.SX32 R133, R5, R3, 0x1, P6 ;  /* 0x0000000305857211 */ /* 0x000fe200030f0eff */
[----:B------:R-:W-:Y:S01]  /*cf20*/  VIADD R5, R7, 0x5 ;  /* 0x0000000507057836 */ /* 0x000fe20000000000 */
[----:B------:R-:W-:-:S04]  /*cf30*/  LEA R134, P6, R6, R2, 0x1 ;  /* 0x0000000206867211 */ /* 0x000fc800078c08ff */
[C---:B------:R-:W-:Y:S01]  /*cf40*/  LEA.HI.X.SX32 R135, R6.reuse, R3, 0x1, P6 ;  /* 0x0000000306877211 */ /* 0x040fe200030f0eff */
[----:B------:R-:W1:Y:S01]  /*cf50*/  LDS.128 R116, [R0] ;  /* 0x0000000000747984 */ /* 0x000e620000000c00 */
[----:B------:R-:W-:Y:S06]  /*cf60*/  BAR.SYNC.DEFER_BLOCKING 0x0 ;  /* 0x0000000000007b1d */ /* 0x000fec0000010000 */
[----:B------:R2:W-:Y:S02]  /*cf70*/  STSM.16.M88.4 [R4], R136 ;  /* 0x0000008804007844 */ /* 0x0005e40000000200 */
[----:B------:R-:W-:Y:S01]  /*cf80*/  BAR.SYNC.DEFER_BLOCKING 0x0 ;  /* 0x0000000000007b1d */ /* 0x000fe20000010000 */
[----:B--2---:R-:W-:Y:S01]  /*cf90*/  VIADD R136, R6, UR4 ;  /* 0x0000000406887c36 */ /* 0x004fe20008000000 */
[----:B------:R-:W-:-:S04]  /*cfa0*/  PRMT R137, R8, 0x7632, R137 ;  /* 0x0000763208897816 */ /* 0x000fc80000000089 */
[----:B------:R-:W-:Y:S01]  /*cfb0*/  ULDC UR4, c[0x0][0x248] ;  /* 0x0000920000047ab9 */ /* 0x000fe20000000800 */
[----:B------:R-:W-:Y:S01]  /*cfc0*/  VIADD R6, R7, 0x6 ;  /* 0x0000000607067836 */ /* 0x000fe20000000000 */
[----:B------:R-:W2:Y:S01]  /*cfd0*/  LDS.128 R120, [R0] ;  /* 0x0000000000787984 */ /* 0x000ea20000000c00 */
[----:B------:R-:W-:Y:S06]  /*cfe0*/  BAR.SYNC.DEFER_BLOCKING 0x0 ;  /* 0x0000000000007b1d */ /* 0x000fec0000010000 */
[----:B------:R-:W-:Y:S02]  /*cff0*/  STSM.16.M88.4 [R4], R140 ;  /* 0x0000008c04007844 */ /* 0x000fe40000000200 */
[----:B------:R-:W-:Y:S06]  /*d000*/  BAR.SYNC.DEFER_BLOCKING 0x0 ;  /* 0x0000000000007b1d */ /* 0x000fec0000010000 */
[----:B------:R-:W2:Y:S02]  /*d010*/  LDS.128 R124, [R0] ;  /* 0x00000000007c7984 */ /* 0x000ea40000000c00 */
[----:B------:R-:W-:Y:S06]  /*d020*/  BAR.SYNC.DEFER_BLOCKING 0x0 ;  /* 0x0000000000007b1d */ /* 0x000fec0000010000 */
[----:B------:R-:W-:Y:S02]  /*d030*/  STSM.16.M88.4 [R4], R144 ;  /* 0x0000009004007844 */ /* 0x000fe40000000200 */
[----:B------:R-:W-:Y:S06]  /*d040*/  BAR.SYNC.DEFER_BLOCKING 0x0 ;  /* 0x0000000000007b1d */ /* 0x000fec0000010000 */
[----:B------:R-:W2:Y:S02]  /*d050*/  LDS.128 R128, [R0] ;  /* 0x0000000000807984 */ /* 0x000ea40000000c00 */
[----:B------:R-:W-:Y:S06]  /*d060*/  BAR.SYNC.DEFER_BLOCKING 0x0 ;  /* 0x0000000000007b1d */ /* 0x000fec0000010000 */
[----:B------:R3:W-:Y:S02]  /*d070*/  STSM.16.M88.4 [R4], R148 ;  /* 0x0000009404007844 */ /* 0x0007e40000000200 */
[----:B------:R-:W-:Y:S01]  /*d080*/  BAR.SYNC.DEFER_BLOCKING 0x0 ;  /* 0x0000000000007b1d */ /* 0x000fe20000010000 */
[----:B---3--:R-:W-:-:S05]  /*d090*/  LEA R4, P6, R136, R2, 0x1 ;  /* 0x0000000288047211 */ /* 0x008fca00078c08ff */
[----:B------:R3:W-:Y:S01]  /*d0a0*/  @P4 STG.E.U16 desc[UR14][R132.64], R8 ;  /* 0x0000000884004986 */ /* 0x0007e2000c10150e */
[----:B------:R-:W-:Y:S01]  /*d0b0*/  ISETP.LT.AND P4, PT, R5, UR5, !P0 ;  /* 0x0000000505007c0c */ /* 0x000fe2000c781270 */
[----:B------:R-:W-:Y:S01]  /*d0c0*/  ULDC UR5, c[0x0][0x22c] ;  /* 0x00008b0000057ab9 */ /* 0x000fe20000000800 */
[C---:B------:R-:W-:Y:S01]  /*d0d0*/  LEA.HI.X.SX32 R5, R136.reuse, R3, 0x1, P6 ;  /* 0x0000000388057211 */ /* 0x040fe200030f0eff */
[----:B------:R-:W-:Y:S01]  /*d0e0*/  VIADD R136, R136, UR4 ;  /* 0x0000000488887c36 */ /* 0x000fe20008000000 */
[----:B------:R0:W-:Y:S01]  /*d0f0*/  @P5 STG.E.U16 desc[UR14][R134.64], R137 ;  /* 0x0000008986005986 */ /* 0x0001e2000c10150e */
[----:B------:R-:W-:Y:S01]  /*d100*/  ISETP.LT.AND P5, PT, R6, UR5, !P0 ;  /* 0x0000000506007c0c */ /* 0x000fe2000c7a1270 */
[----:B------:R-:W-:Y:S01]  /*d110*/  ULDC UR4, c[0x0][0x248] ;  /* 0x0000920000047ab9 */ /* 0x000fe20000000800 */
[----:B------:R-:W-:Y:S01]  /*d120*/  ULDC UR5, c[0x0][0x22c] ;  /* 0x00008b0000057ab9 */ /* 0x000fe20000000800 */
[----:B------:R4:W-:Y:S01]  /*d130*/  @P2 STG.E.U16 desc[UR14][R4.64], R9 ;  /* 0x0000000904002986 */ /* 0x0009e2000c10150e */
[C---:B------:R-:W-:Y:S01]  /*d140*/  VIADD R6, R136.reuse, UR4 ;  /* 0x0000000488067c36 */ /* 0x040fe20008000000 */
[----:B------:R-:W-:Y:S01]  /*d150*/  ULDC UR4, c[0x0][0x22c] ;  /* 0x00008b0000047ab9 */ /* 0x000fe20000000800 */
[----:B---3--:R-:W-:Y:S01]  /*d160*/  LEA R132, P2, R136, R2, 0x1 ;  /* 0x0000000288847211 */ /* 0x008fe200078408ff */
[----:B------:R-:W-:-:S03]  /*d170*/  VIADD R8, R7, 0x7 ;  /* 0x0000000707087836 */ /* 0x000fc60000000000 */
[-C--:B------:R-:W-:Y:S02]  /*d180*/  LEA.HI.X.SX32 R133, R136, R3.reuse, 0x1, P2 ;  /* 0x0000000388857211 */ /* 0x080fe400010f0eff */
[----:B0-----:R-:W-:Y:S02]  /*d190*/  PRMT R135, R9, 0x7632, R135 ;  /* 0x0000763209877816 */ /* 0x001fe40000000087 */
[----:B------:R-:W-:Y:S01]  /*d1a0*/  ISETP.LT.AND P2, PT, R8, UR5, !P0 ;  /* 0x0000000508007c0c */ /* 0x000fe2000c741270 */
[C---:B------:R-:W-:Y:S01]  /*d1b0*/  VIADD R8, R7.reuse, 0x8 ;  /* 0x0000000807087836 */ /* 0x040fe20000000000 */
[----:B------:R-:W-:Y:S01]  /*d1c0*/  LEA R134, P6, R6, R2, 0x1 ;  /* 0x0000000206867211 */ /* 0x000fe200078c08ff */
[----:B------:R0:W-:Y:S01]  /*d1d0*/  @P1 STG.E.U16 desc[UR14][R132.64], R135 ;  /* 0x0000008784001986 */ /* 0x0001e2000c10150e */
[C---:B----4-:R-:W-:Y:S01]  /*d1e0*/  VIADD R5, R7.reuse, 0x9 ;  /* 0x0000000907057836 */ /* 0x050fe20000000000 */
[----:B------:R-:W-:Y:S01]  /*d1f0*/  PRMT R9, R10, 0x7632, R9 ;  /* 0x000076320a097816 */ /* 0x000fe20000000009 */
[----:B------:R-:W-:Y:S01]  /*d200*/  ULDC UR5, c[0x0][0x22c] ;  /* 0x00008b0000057ab9 */ /* 0x000fe20000000800 */
[----:B------:R-:W-:Y:S01]  /*d210*/  ISETP.LT.AND P1, PT, R8, UR4, !P0 ;  /* 0x0000000408007c0c */ /* 0x000fe2000c721270 */
[----:B------:R-:W-:Y:S01]  /*d220*/  ULDC UR4, c[0x0][0x248] ;  /* 0x0000920000047ab9 */ /* 0x000fe20000000800 */
[----:B------:R-:W-:Y:S01]  /*d230*/  VIADD R8, R7, 0xa ;  /* 0x0000000a07087836 */ /* 0x000fe20000000000 */
[C---:B0-----:R-:W-:Y:S01]  /*d240*/  LEA.HI.X.SX32 R135, R6.reuse, R3, 0x1, P6 ;  /* 0x0000000306877211 */ /* 0x041fe200030f0eff */
[----:B------:R-:W-:Y:S01]  /*d250*/  VIADD R6, R6, UR4 ;  /* 0x0000000406067c36 */ /* 0x000fe20008000000 */
[----:B------:R-:W-:-:S03]  /*d260*/  ULDC UR4, c[0x0][0x22c] ;  /* 0x00008b0000047ab9 */ /* 0x000fc60000000800 */
[----:B------:R0:W-:Y:S01]  /*d270*/  @P3 STG.E.U16 desc[UR14][R134.64], R10 ;  /* 0x0000000a86003986 */ /* 0x0001e2000c10150e */
[CC--:B------:R-:W-:Y:S02]  /*d280*/  LEA R4, P6, R6.reuse, R2.reuse, 0x1 ;  /* 0x0000000206047211 */ /* 0x0c0fe400078c08ff */
[----:B------:R-:W-:Y:S01]  /*d290*/  ISETP.LT.AND P3, PT, R5, UR4, !P0 ;  /* 0x0000000405007c0c */ /* 0x000fe2000c761270 */
[----:B------:R-:W-:Y:S01]  /*d2a0*/  ULDC UR4, c[0x0][0x248] ;  /* 0x0000920000047ab9 */ /* 0x000fe20000000800 */
[CC--:B------:R-:W-:Y:S01]  /*d2b0*/  LEA.HI.X.SX32 R5, R6.reuse, R3.reuse, 0x1, P6 ;  /* 0x0000000306057211 */ /* 0x0c0fe200030f0eff */
[----:B------:R-:W-:Y:S01]  /*d2c0*/  VIADD R6, R6, UR4 ;  /* 0x0000000406067c36 */ /* 0x000fe20008000000 */
[----:B------:R-:W-:Y:S01]  /*d2d0*/  ULDC UR4, c[0x0][0x248] ;  /* 0x0000920000047ab9 */ /* 0x000fe20000000800 */
[----:B------:R-:W-:Y:S01]  /*d2e0*/  ISETP.LT.AND P6, PT, R8, UR5, !P0 ;  /* 0x0000000508007c0c */ /* 0x000fe2000c7c1270 */
[----:B------:R-:W-:Y:S01]  /*d2f0*/  ULDC UR5, c[0x0][0x248] ;  /* 0x0000920000057ab9 */ /* 0x000fe20000000800 */
[----:B------:R3:W-:Y:S01]  /*d300*/  @P4 STG.E.U16 desc[UR14][R4.64], R9 ;  /* 0x0000000904004986 */ /* 0x0007e2000c10150e */
[CC--:B------:R-:W-:Y:S01]  /*d310*/  LEA R8, P4, R6.reuse, R2.reuse, 0x1 ;  /* 0x0000000206087211 */ /* 0x0c0fe200078808ff */
[C---:B0-----:R-:W-:Y:S01]  /*d320*/  VIADD R10, R6.reuse, UR4 ;  /* 0x00000004060a7c36 */ /* 0x041fe20008000000 */
[----:B------:R-:W-:Y:S01]  /*d330*/  ULDC UR4, c[0x0][0x22c] ;  /* 0x00008b0000047ab9 */ /* 0x000fe20000000800 */
[----:B------:R-:W-:Y:S01]  /*d340*/  VIADD R134, R7, 0xb ;  /* 0x0000000b07867836 */ /* 0x000fe20000000000 */
[-C--:B---3--:R-:W-:Y:S01]  /*d350*/  LEA.HI.X.SX32 R9, R6, R3.reuse, 0x1, P4 ;  /* 0x0000000306097211 */ /* 0x088fe200020f0eff */
[C---:B------:R-:W-:Y:S01]  /*d360*/  VIADD R6, R10.reuse, UR5 ;  /* 0x000000050a067c36 */ /* 0x040fe20008000000 */
[CC--:B------:R-:W-:Y:S01]  /*d370*/  LEA R132, P4, R10.reuse, R2.reuse, 0x1 ;  /* 0x000000020a847211 */ /* 0x0c0fe200078808ff */
[----:B------:R-:W-:Y:S01]  /*d380*/  ULDC UR5, c[0x0][0x22c] ;  /* 0x00008b0000057ab9 */ /* 0x000fe20000000800 */
[----:B------:R-:W-:Y:S01]  /*d390*/  PRMT R5, R11, 0x7632, R5 ;  /* 0x000076320b057816 */ /* 0x000fe20000000005 */
[----:B------:R-:W-:Y:S01]  /*d3a0*/  @P5 STG.E.U16 desc[UR14][R8.64], R11 ;  /* 0x0000000b08005986 */ /* 0x000fe2000c10150e */
[----:B------:R-:W-:Y:S01]  /*d3b0*/  LEA.HI.X.SX32 R133, R10, R3, 0x1, P4 ;  /* 0x000000030a857211 */ /* 0x000fe200020f0eff */
[----:B------:R-:W-:Y:S01]  /*d3c0*/  VIADD R10, R7, 0xc ;  /* 0x0000000c070a7836 */ /* 0x000fe20000000000 */
[----:B------:R-:W-:-:S02]  /*d3d0*/  LEA R4, P4, R6, R2, 0x1 ;  /* 0x0000000206047211 */ /* 0x000fc400078808ff */
[----:B------:R-:W-:Y:S01]  /*d3e0*/  ISETP.LT.AND P5, PT, R134, UR4, !P0 ;  /* 0x0000000486007c0c */ /* 0x000fe2000c7a1270 */
[----:B------:R0:W-:Y:S01]  /*d3f0*/  @P2 STG.E.U16 desc[UR14][R132.64], R5 ;  /* 0x0000000584002986 */ /* 0x0001e2000c10150e */
[----:B------:R-:W-:Y:S01]  /*d400*/  ULDC UR4, c[0x0][0x22c] ;  /* 0x00008b0000047ab9 */ /* 0x000fe20000000800 */
[----:B0-----:R-:W-:Y:S02]  /*d410*/  LEA.HI.X.SX32 R5, R6, R3, 0x1, P4 ;  /* 0x0000000306057211 */ /* 0x001fe400020f0eff */
[----:B------:R-:W-:Y:S01]  /*d420*/  ISETP.LT.AND P4, PT, R10, UR4, !P0 ;  /* 0x000000040a007c0c */ /* 0x000fe2000c781270 */
[----:B------:R-:W-:Y:S01]  /*d430*/  ULDC UR4, c[0x0][0x248] ;  /* 0x0000920000047ab9 */ /* 0x000fe20000000800 */
[----:B------:R-:W-:Y:S01]  /*d440*/  VIADD R10, R7, 0xd ;  /* 0x0000000d070a7836 */ /* 0x000fe20000000000 */
[----:B------:R0:W-:Y:S01]  /*d450*/  @P1 STG.E.U16 desc[UR14][R4.64], R12 ;  /* 0x0000000c04001986 */ /* 0x0001e2000c10150e */
[----:B------:R-:W-:Y:S01]  /*d460*/  VIADD R6, R6, UR4 ;  /* 0x0000000406067c36 */ /* 0x000fe20008000000 */
[----:B------:R-:W-:-:S02]  /*d470*/  ULDC UR4, c[0x0][0x22c] ;  /* 0x00008b0000047ab9 */ /* 0x000fc40000000800 */
[----:B------:R-:W-:Y:S01]  /*d480*/  ISETP.LT.AND P2, PT, R10, UR4, !P0 ;  /* 0x000000040a007c0c */ /* 0x000fe2000c741270 */
[----:B------:R-:W-:Y:S01]  /*d490*/  ULDC UR4, c[0x0][0x248] ;  /* 0x0000920000047ab9 */ /* 0x000fe20000000800 */
[----:B------:R-:W-:Y:S01]  /*d4a0*/  LEA R8, P1, R6, R2, 0x1 ;  /* 0x0000000206087211 */ /* 0x000fe200078208ff */
[----:B------:R-:W-:-:S03]  /*d4b0*/  VIADD R10, R7, 0xe ;  /* 0x0000000e070a7836 */ /* 0x000fc60000000000 */
[C---:B------:R-:W-:Y:S01]  /*d4c0*/  LEA.HI.X.SX32 R9, R6.reuse, R3, 0x1, P1 ;  /* 0x0000000306097211 */ /* 0x040fe200008f0eff */
[----:B------:R-:W-:Y:S01]  /*d4d0*/  VIADD R6, R6, UR4 ;  /* 0x0000000406067c36 */ /* 0x000fe20008000000 */
[----:B0-----:R-:W-:Y:S01]  /*d4e0*/  PRMT R5, R12, 0x7632, R5 ;  /* 0x000076320c057816 */ /* 0x001fe20000000005 */
[----:B------:R-:W-:Y:S01]  /*d4f0*/  ULDC UR4, c[0x0][0x248] ;  /* 0x0000920000047ab9 */ /* 0x000fe20000000800 */
[----:B------:R-:W-:Y:S01]  /*d500*/  ISETP.LT.AND P1, PT, R10, UR5, !P0 ;  /* 0x000000050a007c0c */ /* 0x000fe2000c721270 */
[C---:B------:R-:W-:Y:S01]  /*d510*/  VIADD R11, R6.reuse, UR4 ;  /* 0x00000004060b7c36 */ /* 0x040fe20008000000 */
[----:B------:R-:W-:Y:S01]  /*d520*/  ULDC UR4, c[0x0][0x248] ;  /* 0x0000920000047ab9 */ /* 0x000fe20000000800 */
[----:B------:R0:W-:Y:S01]  /*d530*/  @P3 STG.E.U16 desc[UR14][R8.64], R5 ;  /* 0x0000000508003986 */ /* 0x0001e2000c10150e */
[----:B------:R-:W-:Y:S01]  /*d540*/  LEA R4, P3, R6, R2, 0x1 ;  /* 0x0000000206047211 */ /* 0x000fe200078608ff */
[----:B------:R-:W-:Y:S01]  /*d550*/  VIADD R12, R7, 0xf ;  /* 0x0000000f070c7836 */ /* 0x000fe20000000000 */
[----:B------:R-:W-:-:S02]  /*d560*/  ULDC UR5, c[0x0][0x22c] ;  /* 0x00008b0000057ab9 */ /* 0x000fc40000000800 */
[-C--:B0-----:R-:W-:Y:S01]  /*d570*/  LEA.HI.X.SX32 R5, R6, R3.reuse, 0x1, P3 ;  /* 0x0000000306057211 */ /* 0x081fe200018f0eff */
[C---:B------:R-:W-:Y:S01]  /*d580*/  VIADD R6, R11.reuse, UR4 ;  /* 0x000000040b067c36 */ /* 0x040fe20008000000 */
[-C--:B------:R-:W-:Y:S01]  /*d590*/  LEA R10, P3, R11, R2.reuse, 0x1 ;  /* 0x000000020b0a7211 */ /* 0x080fe200078608ff */
[----:B------:R-:W-:Y:S01]  /*d5a0*/  ULDC UR4, c[0x0][0x248] ;  /* 0x0000920000047ab9 */ /* 0x000fe20000000800 */
[----:B------:R-:W-:Y:S01]  /*d5b0*/  PRMT R9, R13, 0x7632, R9 ;  /* 0x000076320d097816 */ /* 0x000fe20000000009 */
[----:B------:R0:W-:Y:S01]  /*d5c0*/  @P6 STG.E.U16 desc[UR14][R4.64], R13 ;  /* 0x0000000d04006986 */ /* 0x0001e2000c10150e */
[-C--:B------:R-:W-:Y:S02]  /*d5d0*/  LEA.HI.X.SX32 R11, R11, R3.reuse, 0x1, P3 ;  /* 0x000000030b0b7211 */ /* 0x080fe400018f0eff */
[-C--:B------:R-:W-:Y:S02]  /*d5e0*/  LEA R8, P6, R6, R2.reuse, 0x1 ;  /* 0x0000000206087211 */ /* 0x080fe400078c08ff */
[----:B------:R-:W-:Y:S01]  /*d5f0*/  ISETP.LT.AND P3, PT, R12, UR5, !P0 ;  /* 0x000000050c007c0c */ /* 0x000fe2000c761270 */
[----:B------:R3:W-:Y:S01]  /*d600*/  @P5 STG.E.U16 desc[UR14][R10.64], R9 ;  /* 0x000000090a005986 */ /* 0x0007e2000c10150e */
[C---:B------:R-:W-:Y:S01]  /*d610*/  VIADD R12, R7.reuse, 0x10 ;  /* 0x00000010070c7836 */ /* 0x040fe20000000000 */
[----:B------:R-:W-:Y:S01]  /*d620*/  ULDC UR5, c[0x0][0x22c] ;  /* 0x00008b0000057ab9 */ /* 0x000fe20000000800 */
[C---:B0-----:R-:W-:Y:S01]  /*d630*/  VIADD R13, R7.reuse, 0x15 ;  /* 0x00000015070d7836 */ /* 0x041fe20000000000 */
[CC--:B---3--:R-:W-:Y:S01]  /*d640*/  LEA.HI.X.SX32 R9, R6.reuse, R3.reuse, 0x1, P6 ;  /* 0x0000000306097211 */ /* 0x0c8fe200030f0eff */
[----:B------:R-:W-:Y:S01]  /*d650*/  VIADD R6, R6, UR4 ;  /* 0x0000000406067c36 */ /* 0x000fe20008000000 */
[----:B------:R-:W-:Y:S01]  /*d660*/  ULDC UR4, c[0x0][0x248] ;  /* 0x0000920000047ab9 */ /* 0x000fe20000000800 */
[----:B------:R-:W-:Y:S01]  /*d670*/  ISETP.LT.AND P6, PT, R12, UR5, !P0 ;  /* 0x000000050c007c0c */ /* 0x000fe2000c7c1270 */
[C---:B------:R-:W-:Y:S01]  /*d680*/  VIADD R10, R7.reuse, 0x11 ;  /* 0x00000011070a7836 */ /* 0x040fe20000000000 */
[----:B------:R0:W-:Y:S01]  /*d690*/  @P4 STG.E.U16 desc[UR14][R8.64], R14 ;  /* 0x0000000e08004986 */ /* 0x0001e2000c10150e */
[CC--:B------:R-:W-:Y:S01]  /*d6a0*/  LEA R4, P4, R6.reuse, R2.reuse, 0x1 ;  /* 0x0000000206047211 */ /* 0x0c0fe200078808ff */
[C---:B------:R-:W-:Y:S01]  /*d6b0*/  VIADD R12, R6.reuse, UR4 ;  /* 0x00000004060c7c36 */ /* 0x040fe20008000000 */
[----:B------:R-:W-:Y:S01]  /*d6c0*/  ULDC UR5, c[0x0][0x22c] ;  /* 0x00008b0000057ab9 */ /* 0x000fe20000000800 */
[----:B------:R-:W-:Y:S01]  /*d6d0*/  ULDC UR4, c[0x0][0x22c] ;  /* 0x00008b0000047ab9 */ /* 0x000fe20000000800 */
[----:B------:R-:W-:Y:S01]  /*d6e0*/  LEA.HI.X.SX32 R5, R6, R3, 0x1, P4 ;  /* 0x0000000306057211 */ /* 0x000fe200020f0eff */
[----:B------:R-:W-:Y:S01]  /*d6f0*/  VIADD R6, R7, 0x12 ;  /* 0x0000001207067836 */ /* 0x000fe20000000000 */
[----:B------:R-:W-:Y:S01]  /*d700*/  ISETP.LT.AND P5, PT, R10, UR5, !P0 ;  /* 0x000000050a007c0c */ /* 0x000fe2000c7a1270 */
[----:B------:R-:W-:Y:S01]  /*d710*/  ULDC UR5, c[0x0][0x22c] ;  /* 0x00008b0000057ab9 */ /* 0x000fe20000000800 */
[----:B------:R-:W-:-:S02]  /*d720*/  LEA R10, P4, R12, R2, 0x1 ;  /* 0x000000020c0a7211 */ /* 0x000fc400078808ff */
[----:B0-----:R-:W-:Y:S01]  /*d730*/  PRMT R9, R14, 0x7632, R9 ;  /* 0x000076320e097816 */ /* 0x001fe20000000009 */
[----:B------:R-:W-:Y:S01]  /*d740*/  VIADD R14, R7, 0xff ;  /* 0x000000ff070e7836 */ /* 0x000fe20000000000 */
[----:B------:R-:W-:-:S03]  /*d750*/  LEA.HI.X.SX32 R11, R12, R3, 0x1, P4 ;  /* 0x000000030c0b7211 */ /* 0x000fc600020f0eff */
[----:B------:R0:W-:Y:S01]  /*d760*/  @P2 STG.E.U16 desc[UR14][R4.64], R9 ;  /* 0x0000000904002986 */ /* 0x0001e2000c10150e */
[----:B------:R-:W-:Y:S01]  /*d770*/  ISETP.LT.AND P2, PT, R6, UR4, !P0 ;  /* 0x0000000406007c0c */ /* 0x000fe2000c741270 */
[----:B------:R-:W-:Y:S01]  /*d780*/  ULDC UR4, c[0x0][0x248] ;  /* 0x0000920000047ab9 */ /* 0x000fe20000000800 */
[----:B------:R-:W-:Y:S01]  /*d790*/  VIADD R6, R7, 0x13 ;  /* 0x0000001307067836 */ /* 0x000fe20000000000 */
[----:B------:R3:W-:Y:S01]  /*d7a0*/  @P1 STG.E.U16 desc[UR14][R10.64], R15 ;  /* 0x0000000f0a001986 */ /* 0x0007e2000c10150e */
[----:B------:R-:W-:Y:S01]  /*d7b0*/  VIADD R12, R12, UR4 ;  /* 0x000000040c0c7c36 */ /* 0x000fe20008000000 */
[----:B------:R-:W-:Y:S02]  /*d7c0*/  ULDC UR4, c[0x0][0x22c] ;  /* 0x00008b0000047ab9 */ /* 0x000fe40000000800 */
[----:B------:R-:W-:Y:S01]  /*d7d0*/  ISETP.LT.AND P1, PT, R6, UR4, !P0 ;  /* 0x0000000406007c0c */ /* 0x000fe2000c721270 */
[----:B------:R-:W-:Y:S01]  /*d7e0*/  ULDC UR4, c[0x0][0x248] ;  /* 0x0000920000047ab9 */ /* 0x000fe20000000800 */
[----:B------:R-:W-:-:S02]  /*d7f0*/  LEA R8, P4, R12, R2, 0x1 ;  /* 0x000000020c087211 */ /* 0x000fc400078808ff */
[----:B0-----:R-:W-:Y:S01]  /*d800*/  PRMT R5, R15, 0x7632, R5 ;  /* 0x000076320f057816 */ /* 0x001fe20000000005 */
[C---:B------:R-:W-:Y:S01]  /*d810*/  VIADD R4, R7.reuse, 0x14 ;  /* 0x0000001407047836 */ /* 0x040fe20000000000 */
[CC--:B------:R-:W-:Y:S01]  /*d820*/  LEA.HI.X.SX32 R9, R12.reuse, R3.reuse, 0x1, P4 ;  /* 0x000000030c097211 */ /* 0x0c0fe200020f0eff */
[----:B------:R-:W-:Y:S01]  /*d830*/  VIADD R12, R12, UR4 ;  /* 0x000000040c0c7c36 */ /* 0x000fe20008000000 */
[----:B------:R-:W-:Y:S01]  /*d840*/  ULDC UR4, c[0x0][0x248] ;  /* 0x0000920000047ab9 */ /* 0x000fe20000000800 */
[C---:B---3--:R-:W-:Y:S01]  /*d850*/  VIADD R15, R7.reuse, 0xfe ;  /* 0x000000fe070f7836 */ /* 0x048fe20000000000 */
[----:B------:R-:W-:Y:S01]  /*d860*/  ISETP.LT.AND P4, PT, R4, UR5, !P0 ;  /* 0x0000000504007c0c */ /* 0x000fe2000c781270 */
[----:B------:R0:W-:Y:S01]  /*d870*/  @P3 STG.E.U16 desc[UR14][R8.64], R5 ;  /* 0x0000000508003986 */ /* 0x0001e2000c10150e */
[CC--:B------:R-:W-:Y:S01]  /*d880*/  LEA R4, P3, R12.reuse, R2.reuse, 0x1 ;  /* 0x000000020c047211 */ /* 0x0c0fe200078608ff */
[C---:B------:R-:W-:Y:S01]  /*d890*/  VIADD R6, R12.reuse, UR4 ;  /* 0x000000040c067c36 */ /* 0x040fe20008000000 */
[----:B------:R-:W-:Y:S01]  /*d8a0*/  ULDC UR4, c[0x0][0x248] ;  /* 0x0000920000047ab9 */ /* 0x000fe20000000800 */
[----:B------:R-:W-:Y:S01]  /*d8b0*/  ULDC UR5, c[0x0][0x22c] ;  /* 0x00008b0000057ab9 */ /* 0x000fe20000000800 */
[-C--:B0-----:R-:W-:Y:S01]  /*d8c0*/  LEA.HI.X.SX32 R5, R12, R3.reuse, 0x1, P3 ;  /* 0x000000030c057211 */ /* 0x081fe200018f0eff */
[C---:B------:R-:W-:Y:S01]  /*d8d0*/  VIADD R12, R6.reuse, UR4 ;  /* 0x00000004060c7c36 */ /* 0x040fe20008000000 */
[-C--:B------:R-:W-:Y:S01]  /*d8e0*/  LEA R10, P3, R6, R2.reuse, 0x1 ;  /* 0x00000002060a7211 */ /* 0x080fe200078608ff */
        /* <DEDUP_REMOVED lines=9> */
[C---:B------:R-:W-:Y:S01]  /*d980*/  VIADD R13, R7.reuse, 0x25 ;  /* 0x00000025070d7836 */ /* 0x040fe20000000000 */
[----:B------:R-:W-:Y:S01]  /*d990*/  ISETP.LT.AND P5, PT, R6, UR5, !P0 ;  /* 0x0000000506007c0c */ /* 0x000fe2000c7a1270 */
[----:B------:R-:W-:Y:S01]  /*d9a0*/  ULDC UR5, c[0x0][0x22c] ;  /* 0x00008b0000057ab9 */ /* 0x000fe20000000800 */
[C---:B0-----:R-:W-:Y:S01]  /*d9b0*/  LEA.HI.X.SX32 R9, R12.reuse, R3, 0x1, P6 ;  /* 0x000000030c097211 */ /* 0x041fe200030f0eff */
[----:B------:R-:W-:Y:S01]  /*d9c0*/  VIADD R12, R12, UR4 ;  /* 0x000000040c0c7c36 */ /* 0x000fe20008000000 */
[----:B------:R-:W-:Y:S01]  /*d9d0*/  ULDC UR4, c[0x0][0x248] ;  /* 0x0000920000047ab9 */ /* 0x000fe20000000800 */
[----:B------:R-:W-:Y:S01]  /*d9e0*/  VIADD R10, R7, 0x17 ;  /* 0x00000017070a7836 */ /* 0x000fe20000000000 */
[----:B------:R-:W-:Y:S01]  /*d9f0*/  PRMT R11, R17, 0x7632, R11 ;  /* 0x00007632110b7816 */ /* 0x000fe2000000000b */
[----:B------:R0:W-:Y:S01]  /*da00*/  @P2 STG.E.U16 desc[UR14][R8.64], R17 ;  /* 0x0000001108002986 */ /* 0x0001e2000c10150e */
[C---:B------:R-:W-:Y:S01]  /*da10*/  LEA R4, P2, R12.reuse, R2, 0x1 ;  /* 0x000000020c047211 */ /* 0x040fe200078408ff */
[----:B------:R-:W-:Y:S01]  /*da20*/  VIADD R6, R12, UR4 ;  /* 0x000000040c067c36 */ /* 0x000fe20008000000 */
[----:B------:R-:W-:-:S02]  /*da30*/  ULDC UR4, c[0x0][0x22c] ;  /* 0x00008b0000047ab9 */ /* 0x000fc40000000800 */
[-C--:B------:R-:W-:Y:S01]  /*da40*/  LEA.HI.X.SX32 R5, R12, R3.reuse, 0x1, P2 ;  /* 0x000000030c057211 */ /* 0x080fe200010f0eff */
[C---:B------:R-:W-:Y:S01]  /*da50*/  VIADD R12, R7.reuse, 0x18 ;  /* 0x00000018070c7836 */ /* 0x040fe20000000000 */
[----:B------:R-:W-:Y:S01]  /*da60*/  ISETP.LT.AND P2, PT, R10, UR5, !P0 ;  /* 0x000000050a007c0c */ /* 0x000fe2000c741270 */
[----:B------:R-:W-:Y:S01]  /*da70*/  ULDC UR5, c[0x0][0x22c] ;  /* 0x00008b0000057ab9 */ /* 0x000fe20000000800 */
[-C--:B------:R-:W-:Y:S01]  /*da80*/  LEA R10, P6, R6, R2.reuse, 0x1 ;  /* 0x00000002060a7211 */ /* 0x080fe200078c08ff */
[----:B------:R3:W-:Y:S01]  /*da90*/  @P1 STG.E.U16 desc[UR14][R4.64], R11 ;  /* 0x0000000b04001986 */ /* 0x0007e2000c10150e */
[----:B------:R-:W-:Y:S01]  /*daa0*/  ISETP.LT.AND P1, PT, R12, UR4, !P0 ;  /* 0x000000040c007c0c */ /* 0x000fe2000c721270 */
[----:B------:R-:W-:Y:S01]  /*dab0*/  ULDC UR4, c[0x0][0x248] ;  /* 0x0000920000047ab9 */ /* 0x000fe20000000800 */
[C---:B0-----:R-:W-:Y:S02]  /*dac0*/  VIADD R9, R7.reuse, 0x19 ;  /* 0x0000001907097836 */ /* 0x041fe40000000000 */
[C---:B------:R-:W-:Y:S01]  /*dad0*/  VIADD R12, R7.reuse, 0x1b ;  /* 0x0000001b070c7836 */ /* 0x040fe20000000000 */
[C---:B---3--:R-:W-:Y:S01]  /*dae0*/  LEA.HI.X.SX32 R11, R6.reuse, R3, 0x1, P6 ;  /* 0x00000003060b7211 */ /* 0x048fe200030f0eff */
[----:B------:R-:W-:Y:S01]  /*daf0*/  VIADD R6, R6, UR4 ;  /* 0x0000000406067c36 */ /* 0x000fe20008000000 */
[----:B------:R-:W-:Y:S01]  /*db00*/  ULDC UR4, c[0x0][0x22c] ;  /* 0x00008b0000047ab9 */ /* 0x000fe20000000800 */
[----:B------:R-:W-:Y:S01]  /*db10*/  PRMT R5, R18, 0x7632, R5 ;  /* 0x0000763212057816 */ /* 0x000fe20000000005 */
[----:B------:R-:W-:Y:S01]  /*db20*/  VIADD R4, R7, 0x1a ;  /* 0x0000001a07047836 */ /* 0x000fe20000000000 */
[----:B------:R0:W-:Y:S01]  /*db30*/  @P4 STG.E.U16 desc[UR14][R10.64], R18 ;  /* 0x000000120a004986 */ /* 0x0001e2000c10150e */
[----:B------:R-:W-:-:S02]  /*db40*/  LEA R8, P6, R6, R2, 0x1 ;  /* 0x0000000206087211 */ /* 0x000fc400078c08ff */
[----:B------:R-:W-:Y:S01]  /*db50*/  ISETP.LT.AND P4, PT, R9, UR4, !P0 ;  /* 0x0000000409007c0c */ /* 0x000fe2000c781270 */
[----:B------:R-:W-:Y:S01]  /*db60*/  ULDC UR4, c[0x0][0x248] ;  /* 0x0000920000047ab9 */ /* 0x000fe20000000800 */
[C---:B------:R-:W-:Y:S01]  /*db70*/  LEA.HI.X.SX32 R9, R6.reuse, R3, 0x1, P6 ;  /* 0x0000000306097211 */ /* 0x040fe200030f0eff */
[----:B------:R-:W-:Y:S01]  /*db80*/  VIADD R6, R6, UR4 ;  /* 0x0000000406067c36 */ /* 0x000fe20008000000 */
[----:B------:R-:W-:Y:S01]  /*db90*/  ULDC UR4, c[0x0][0x248] ;  /* 0x0000920000047ab9 */ /* 0x000fe20000000800 */
[----:B------:R-:W-:Y:S01]  /*dba0*/  ISETP.LT.AND P6, PT, R4, UR5, !P0 ;  /* 0x0000000504007c0c */ /* 0x000fe2000c7c1270 */
[----:B------:R-:W-:Y:S01]  /*dbb0*/  ULDC UR5, c[0x0][0x248] ;  /* 0x0000920000057ab9 */ /* 0x000fe20000000800 */
[----:B------:R3:W-:Y:S01]  /*dbc0*/  @P3 STG.E.U16 desc[UR14][R8.64], R5 ;  /* 0x0000000508003986 */ /* 0x0007e2000c10150e */
[C---:B------:R-:W-:Y:S01]  /*dbd0*/  LEA R4, P3, R6.reuse, R2, 0x1 ;  /* 0x0000000206047211 */ /* 0x040fe200078608ff */
[----:B0-----:R-:W-:Y:S01]  /*dbe0*/  VIADD R11, R6, UR4 ;  /* 0x00000004060b7c36 */ /* 0x001fe20008000000 */
[----:B------:R-:W-:-:S02]  /*dbf0*/  ULDC UR4, c[0x0][0x22c] ;  /* 0x00008b0000047ab9 */ /* 0x000fc40000000800 */
[-C--:B---3--:R-:W-:Y:S01]  /*dc00*/  LEA.HI.X.SX32 R5, R6, R3.reuse, 0x1, P3 ;  /* 0x0000000306057211 */ /* 0x088fe200018f0eff */
[C---:B------:R-:W-:Y:S01]  /*dc10*/  VIADD R6, R11.reuse, UR5 ;  /* 0x000000050b067c36 */ /* 0x040fe20008000000 */
[-C--:B------:R-:W-:Y:S01]  /*dc20*/  LEA R10, P3, R11, R2.reuse, 0x1 ;  /* 0x000000020b0a7211 */ /* 0x080fe200078608ff */
[----:B------:R-:W-:Y:S01]  /*dc30*/  ULDC UR5, c[0x0][0x22c] ;  /* 0x00008b0000057ab9 */ /* 0x000fe20000000800 */
[----:B------:R-:W-:Y:S01]  /*dc40*/  PRMT R9, R19, 0x7632, R9 ;  /* 0x0000763213097816 */ /* 0x000fe20000000009 */
[----:B------:R-:W-:Y:S01]  /*dc50*/  @P5 STG.E.U16 desc[UR14][R4.64], R19 ;  /* 0x0000001304005986 */ /* 0x000fe2000c10150e */
[----:B------:R-:W-:Y:S02]  /*dc60*/  LEA.HI.X.SX32 R11, R11, R3, 0x1, P3 ;  /* 0x000000030b0b7211 */ /* 0x000fe400018f0eff */
[----:B------:R-:W-:Y:S01]  /*dc70*/  ISETP.LT.AND P5, PT, R12, UR4, !P0 ;  /* 0x000000040c007c0c */ /* 0x000fe2000c7a1270 */
[----:B------:R-:W-:Y:S01]  /*dc80*/  VIADD R12, R7, 0x1c ;  /* 0x0000001c070c7836 */ /* 0x000fe20000000000 */
[----:B------:R-:W-:Y:S01]  /*dc90*/  LEA R8, P3, R6, R2, 0x1 ;  /* 0x0000000206087211 */ /* 0x000fe200078608ff */
[----:B------:R0:W-:Y:S01]  /*dca0*/  @P2 STG.E.U16 desc[UR14][R10.64], R9 ;  /* 0x000000090a002986 */ /* 0x0001e2000c10150e */
[----:B------:R-:W-:-:S03]  /*dcb0*/  ULDC UR4, c[0x0][0x22c] ;  /* 0x00008b0000047ab9 */ /* 0x000fc60000000800 */
[----:B------:R3:W4:Y:S01]  /*dcc0*/  LDS.128 R16, [R0] ;  /* 0x0000000000107984 */ /* 0x0007220000000c00 */
[----:B0-----:R-:W-:Y:S01]  /*dcd0*/  LEA.HI.X.SX32 R9, R6, R3, 0x1, P3 ;  /* 0x0000000306097211 */ /* 0x001fe200018f0eff */
[C---:B------:R-:W-:Y:S01]  /*dce0*/  VIADD R10, R7.reuse, 0x1e ;  /* 0x0000001e070a7836 */ /* 0x040fe20000000000 */
[----:B------:R-:W-:Y:S01]  /*dcf0*/  ISETP.LT.AND P3, PT, R12, UR4, !P0 ;  /* 0x000000040c007c0c */ /* 0x000fe2000c761270 */
[----:B------:R-:W-:Y:S01]  /*dd00*/  ULDC UR4, c[0x0][0x248] ;  /* 0x0000920000047ab9 */ /* 0x000fe20000000800 */
[C---:B------:R-:W-:Y:S01]  /*dd10*/  VIADD R12, R7.reuse, 0x1d ;  /* 0x0000001d070c7836 */ /* 0x040fe20000000000 */
[----:B------:R0:W-:Y:S01]  /*dd20*/  @P1 STG.E.U16 desc[UR14][R8.64], R20 ;  /* 0x0000001408001986 */ /* 0x0001e2000c10150e */
[----:B------:R-:W-:Y:S01]  /*dd30*/  VIADD R6, R6, UR4 ;  /* 0x0000000406067c36 */ /* 0x000fe20008000000 */
[----:B------:R-:W-:Y:S01]  /*dd40*/  ULDC UR4, c[0x0][0x22c] ;  /* 0x00008b0000047ab9 */ /* 0x000fe20000000800 */
[C---:B---3--:R-:W-:Y:S01]  /*dd50*/  VIADD R0, R7.reuse, 0xfb ;  /* 0x000000fb07007836 */ /* 0x048fe20000000000 */
        /* <DEDUP_REMOVED lines=13> */
[----:B------:R-:W-:-:S03]  /*de30*/  ULDC UR5, c[0x0][0x22c] ;  /* 0x00008b0000057ab9 */ /* 0x000fc60000000800 */
[-C--:B0-----:R-:W-:Y:S01]  /*de40*/  LEA.HI.X.SX32 R9, R6, R3.reuse, 0x1, P4 ;  /* 0x0000000306097211 */ /* 0x081fe200020f0eff */
[C---:B------:R-:W-:Y:S01]  /*de50*/  VIADD R6, R11.reuse, UR4 ;  /* 0x000000040b067c36 */ /* 0x040fe20008000000 */
[-C--:B------:R-:W-:Y:S01]  /*de60*/  LEA R10, P4, R11, R2.reuse, 0x1 ;  /* 0x000000020b0a7211 */ /* 0x080fe200078808ff */
[----:B------:R-:W-:Y:S01]  /*de70*/  ULDC UR4, c[0x0][0x248] ;  /* 0x0000920000047ab9 */ /* 0x000fe20000000800 */
[----:B------:R-:W-:Y:S01]  /*de80*/  PRMT R5, R21, 0x7632, R5 ;  /* 0x0000763215057816 */ /* 0x000fe20000000005 */
[----:B------:R-:W-:Y:S01]  /*de90*/  @P6 STG.E.U16 desc[UR14][R8.64], R21 ;  /* 0x0000001508006986 */ /* 0x000fe2000c10150e */
[-C--:B------:R-:W-:Y:S02]  /*dea0*/  LEA.HI.X.SX32 R11, R11, R3.reuse, 0x1, P4 ;  /* 0x000000030b0b7211 */ /* 0x080fe400020f0eff */
[-C--:B------:R-:W-:Y:S02]  /*deb0*/  LEA R4, P6, R6, R2.reuse, 0x1 ;  /* 0x0000000206047211 */ /* 0x080fe400078c08ff */
[----:B------:R-:W-:Y:S01]  /*dec0*/  ISETP.LT.AND P4, PT, R12, UR5, !P0 ;  /* 0x000000050c007c0c */ /* 0x000fe2000c781270 */
[----:B------:R0:W-:Y:S01]  /*ded0*/  @P5 STG.E.U16 desc[UR14][R10.64], R5 ;  /* 0x000000050a005986 */ /* 0x0001e2000c10150e */
[C---:B------:R-:W-:Y:S01]  /*dee0*/  VIADD R12, R7.reuse, 0x20 ;  /* 0x00000020070c7836 */ /* 0x040fe20000000000 */
[----:B------:R-:W-:Y:S01]  /*def0*/  ULDC UR5, c[0x0][0x22c] ;  /* 0x00008b0000057ab9 */ /* 0x000fe20000000800 */
[CC--:B0-----:R-:W-:Y:S01]  /*df00*/  LEA.HI.X.SX32 R5, R6.reuse, R3.reuse, 0x1, P6 ;  /* 0x0000000306057211 */ /* 0x0c1fe200030f0eff */
[----:B------:R-:W-:Y:S01]  /*df10*/  VIADD R6, R6, UR4 ;  /* 0x0000000406067c36 */ /* 0x000fe20008000000 */
[----:B------:R-:W-:Y:S01]  /*df20*/  ULDC UR4, c[0x0][0x248] ;  /* 0x0000920000047ab9 */ /* 0x000fe20000000800 */
[----:B------:R-:W-:Y:S01]  /*df30*/  ISETP.LT.AND P6, PT, R12, UR5, !P0 ;  /* 0x000000050c007c0c */ /* 0x000fe2000c7c1270 */
[C---:B------:R-:W-:Y:S01]  /*df40*/  VIADD R10, R7.reuse, 0x21 ;  /* 0x00000021070a7836 */ /* 0x040fe20000000000 */
[----:B------:R0:W-:Y:S01]  /*df50*/  @P3 STG.E.U16 desc[UR14][R4.64], R22 ;  /* 0x0000001604003986 */ /* 0x0001e2000c10150e */
[CC--:B------:R-:W-:Y:S01]  /*df60*/  LEA R8, P3, R6.reuse, R2.reuse, 0x1 ;  /* 0x0000000206087211 */ /* 0x0c0fe200078608ff */
[----:B------:R-:W-:Y:S01]  /*df70*/  VIADD R12, R6, UR4 ;  /* 0x00000004060c7c36 */ /* 0x000fe20008000000 */
[----:B------:R-:W-:Y:S01]  /*df80*/  PRMT R11, R22, 0x7632, R11 ;  /* 0x00007632160b7816 */ /* 0x000fe2000000000b */
[----:B------:R-:W-:Y:S01]  /*df90*/  ULDC UR5, c[0x0][0x22c] ;  /* 0x00008b0000057ab9 */ /* 0x000fe20000000800 */
[-C--:B------:R-:W-:Y:S01]  /*dfa0*/  LEA.HI.X.SX32 R9, R6, R3.reuse, 0x1, P3 ;  /* 0x0000000306097211 */ /* 0x080fe200018f0eff */
[C---:B------:R-:W-:Y:S01]  /*dfb0*/  VIADD R6, R7.reuse, 0x22 ;  /* 0x0000002207067836 */ /* 0x040fe20000000000 */
[----:B------:R-:W-:Y:S01]  /*dfc0*/  ISETP.LT.AND P5, PT, R10, UR5, !P0 ;  /* 0x000000050a007c0c */ /* 0x000fe2000c7a1270 */
[----:B------:R-:W-:Y:S01]  /*dfd0*/  ULDC UR4, c[0x0][0x22c] ;  /* 0x00008b0000047ab9 */ /* 0x000fe20000000800 */
[----:B------:R-:W-:Y:S01]  /*dfe0*/  LEA R10, P3, R12, R2, 0x1 ;  /* 0x000000020c0a7211 */ /* 0x000fe200078608ff */
[----:B------:R3:W-:Y:S01]  /*dff0*/  @P2 STG.E.U16 desc[UR14][R8.64], R11 ;  /* 0x0000000b08002986 */ /* 0x0007e2000c10150e */
[----:B------:R-:W-:Y:S01]  /*e000*/  ISETP.LT.AND P2, PT, R6, UR4, !P0 ;  /* 0x0000000406007c0c */ /* 0x000fe2000c741270 */
[----:B------:R-:W-:Y:S01]  /*e010*/  ULDC UR4, c[0x0][0x248] ;  /* 0x0000920000047ab9 */ /* 0x000fe20000000800 */
[C---:B0-----:R-:W-:Y:S01]  /*e020*/  VIADD R5, R7.reuse, 0x23 ;  /* 0x0000002307057836 */ /* 0x041fe20000000000 */
[----:B------:R-:W-:Y:S01]  /*e030*/  ULDC UR5, c[0x0][0x22c] ;  /* 0x00008b0000057ab9 */ /* 0x000fe20000000800 */
[----:B------:R-:W-:Y:S01]  /*e040*/  VIADD R6, R7, 0x24 ;  /* 0x0000002407067836 */ /* 0x000fe20000000000 */
[C---:B---3--:R-:W-:Y:S01]  /*e050*/  LEA.HI.X.SX32 R11, R12.reuse, R3, 0x1, P3 ;  /* 0x000000030c0b7211 */ /* 0x048fe200018f0eff */
[----:B------:R-:W-:Y:S01]  /*e060*/  VIADD R12, R12, UR4 ;  /* 0x000000040c0c7c36 */ /* 0x000fe20008000000 */
[----:B------:R-:W-:Y:S01]  /*e070*/  ULDC UR4, c[0x0][0x22c] ;  /* 0x00008b0000047ab9 */ /* 0x000fe20000000800 */
[----:B------:R-:W-:-:S02]  /*e080*/  PRMT R9, R23, 0x7632, R9 ;  /* 0x0000763217097816 */ /* 0x000fc40000000009 */
[----:B------:R-:W-:Y:S01]  /*e090*/  @P1 STG.E.U16 desc[UR14][R10.64], R23 ;  /* 0x000000170a001986 */ /* 0x000fe2000c10150e */
[CC--:B------:R-:W-:Y:S02]  /*e0a0*/  LEA R4, P3, R12.reuse, R2.reuse, 0x1 ;  /* 0x000000020c047211 */ /* 0x0c0fe400078608ff */
        /* <DEDUP_REMOVED lines=9> */
[----:B------:R-:W-:Y:S01]  /*e140*/  VIADD R6, R12, UR4 ;  /* 0x000000040c067c36 */ /* 0x000fe20008000000 */
[----:B------:R-:W-:-:S02]  /*e150*/  ULDC UR4, c[0x0][0x248] ;  /* 0x0000920000047ab9 */ /* 0x000fc40000000800 */
[-C--:B0-----:R-:W-:Y:S01]  /*e160*/  LEA.HI.X.SX32 R9, R12, R3.reuse, 0x1, P4 ;  /* 0x000000030c097211 */ /* 0x081fe200020f0eff */
[C---:B------:R-:W-:Y:S01]  /*e170*/  VIADD R12, R6.reuse, UR4 ;  /* 0x00000004060c7c36 */ /* 0x040fe20008000000 */
[-C--:B------:R-:W-:Y:S01]  /*e180*/  LEA R10, P4, R6, R2.reuse, 0x1 ;  /* 0x00000002060a7211 */ /* 0x080fe200078808ff */
[----:B------:R-:W-:Y:S01]  /*e190*/  ULDC UR4, c[0x0][0x248] ;  /* 0x0000920000047ab9 */ /* 0x000fe20000000800 */
[----:B------:R-:W-:Y:S01]  /*e1a0*/  PRMT R5, R24, 0x7632, R5 ;  /* 0x0000763218057816 */ /* 0x000fe20000000005 */
[----:B------:R-:W-:Y:S01]  /*e1b0*/  @P6 STG.E.U16 desc[UR14][R8.64], R24 ;  /* 0x0000001808006986 */ /* 0x000fe2000c10150e */
[-C--:B------:R-:W-:Y:S01]  /*e1c0*/  LEA.HI.X.SX32 R11, R6, R3.reuse, 0x1, P4 ;  /* 0x00000003060b7211 */ /* 0x080fe200020f0eff */
[----:B------:R-:W-:Y:S01]  /*e1d0*/  VIADD R6, R7, 0x26 ;  /* 0x0000002607067836 */ /* 0x000fe20000000000 */
[-C--:B------:R-:W-:Y:S02]  /*e1e0*/  LEA R4, P6, R12, R2.reuse, 0x1 ;  /* 0x000000020c047211 */ /* 0x080fe400078c08ff */
        /* <DEDUP_REMOVED lines=54> */
[----:B------:R-:W-:-:S02]  /*e550*/  ULDC UR4, c[0x0][0x22c] ;  /* 0x00008b0000047ab9 */ /* 0x000fc40000000800 */
[----:B0-----:R-:W-:Y:S01]  /*e560*/  LEA.HI.X.SX32 R5, R6, R3, 0x1, P4 ;  /* 0x0000000306057211 */ /* 0x001fe200020f0eff */
[C---:B------:R-:W-:Y:S01]  /*e570*/  VIADD R10, R7.reuse, 0x2e ;  /* 0x0000002e070a7836 */ /* 0x040fe20000000000 */
[----:B------:R-:W-:Y:S01]  /*e580*/  ISETP.LT.AND P4, PT, R12, UR4, !P0 ;  /* 0x000000040c007c0c */ /* 0x000fe2000c781270 */
[----:B------:R-:W-:Y:S01]  /*e590*/  ULDC UR4, c[0x0][0x248] ;  /* 0x0000920000047ab9 */ /* 0x000fe20000000800 */
[C---:B------:R-:W-:Y:S01]  /*e5a0*/  VIADD R12, R7.reuse, 0x2d ;  /* 0x0000002d070c7836 */ /* 0x040fe20000000000 */
[----:B------:R0:W-:Y:S01]  /*e5b0*/  @P1 STG.E.U16 desc[UR14][R4.64], R28 ;  /* 0x0000001c04001986 */ /* 0x0001e2000c10150e */
[----:B------:R-:W-:Y:S01]  /*e5c0*/  VIADD R6, R6, UR4 ;  /* 0x0000000406067c36 */ /* 0x000fe20008000000 */
[----:B------:R-:W-:Y:S02]  /*e5d0*/  ULDC UR4, c[0x0][0x22c] ;  /* 0x00008b0000047ab9 */ /* 0x000fe40000000800 */
        /* <DEDUP_REMOVED lines=41> */
[----:B0-----:R-:W-:Y:S02]  /*e870*/  PRMT R9, R30, 0x7632, R9 ;  /* 0x000076321e097816 */ /* 0x001fe40000000009 */
[----:B------:R-:W-:-:S03]  /*e880*/  LEA.HI.X.SX32 R11, R12, R3, 0x1, P4 ;  /* 0x000000030c0b7211 */ /* 0x000fc600020f0eff */
[----:B------:R0:W-:Y:S01]  /*e890*/  @P2 STG.E.U16 desc[UR14][R4.64], R9 ;  /* 0x0000000904002986 */ /* 0x0001e2000c10150e */
[----:B------:R-:W-:Y:S01]  /*e8a0*/  ISETP.LT.AND P2, PT, R6, UR4, !P0 ;  /* 0x0000000406007c0c */ /* 0x000fe2000c741270 */
[----:B------:R-:W-:Y:S01]  /*e8b0*/  ULDC UR4, c[0x0][0x248] ;  /* 0x0000920000047ab9 */ /* 0x000fe20000000800 */
[----:B------:R-:W-:Y:S01]  /*e8c0*/  VIADD R6, R7, 0x33 ;  /* 0x0000003307067836 */ /* 0x000fe20000000000 */
[----:B------:R-:W-:Y:S01]  /*e8d0*/  @P1 STG.E.U16 desc[UR14][R10.64], R31 ;  /* 0x0000001f0a001986 */ /* 0x000fe2000c10150e */
        /* <DEDUP_REMOVED lines=9> */
[----:B------:R-:W-:Y:S02]  /*e970*/  ULDC UR4, c[0x0][0x248] ;  /* 0x0000920000047ab9 */ /* 0x000fe40000000800 */
        /* <DEDUP_REMOVED lines=1435> */
[----:B-1----:R0:W-:Y:S01]  /*14330*/  @P1 STG.E.U16 desc[UR14][R8.64], R116 ;  /* 0x0000007408001986 */ /* 0x0021e2000c10150e */
        /* <DEDUP_REMOVED lines=36> */
[----:B------:R-:W-:Y:S01]  /*14580*/  ULDC UR5, c[0x0][0x22c] ;  /* 0x00008b0000057ab9 */ /* 0x000fe20000000800 */
[----:B------:R-:W-:Y:S01]  /*14590*/  PRMT R11, R118, 0x7632, R11 ;  /* 0x00007632760b7816 */ /* 0x000fe2000000000b */
[----:B------:R-:W-:Y:S01]  /*145a0*/  ULDC UR4, c[0x0][0x22c] ;  /* 0x00008b0000047ab9 */ /* 0x000fe20000000800 */
[----:B------:R-:W-:Y:S01]  /*145b0*/  LEA.HI.X.SX32 R9, R6, R3, 0x1, P3 ;  /* 0x0000000306097211 */ /* 0x000fe200018f0eff */
[C---:B------:R-:W-:Y:S01]  /*145c0*/  VIADD R6, R7.reuse, 0xe2 ;  /* 0x000000e207067836 */ /* 0x040fe20000000000 */
[----:B------:R-:W-:Y:S01]  /*145d0*/  ISETP.LT.AND P5, PT, R10, UR5, !P0 ;  /* 0x000000050a007c0c */ /* 0x000fe2000c7a1270 */
[----:B------:R-:W-:Y:S01]  /*145e0*/  ULDC UR5, c[0x0][0x22c] ;  /* 0x00008b0000057ab9 */ /* 0x000fe20000000800 */
[----:B------:R-:W-:Y:S01]  /*145f0*/  LEA R10, P3, R12, R2, 0x1 ;  /* 0x000000020c0a7211 */ /* 0x000fe200078608ff */
[----:B------:R1:W-:Y:S01]  /*14600*/  @P2 STG.E.U16 desc[UR14][R8.64], R11 ;  /* 0x0000000b08002986 */ /* 0x0003e2000c10150e */
[----:B0-----:R-:W-:-:S02]  /*14610*/  VIADD R5, R7, 0xe3 ;  /* 0x000000e307057836 */ /* 0x001fc40000000000 */
[----:B-1----:R-:W-:Y:S02]  /*14620*/  LEA.HI.X.SX32 R11, R12, R3, 0x1, P3 ;  /* 0x000000030c0b7211 */ /* 0x002fe400018f0eff */
[----:B------:R-:W-:Y:S01]  /*14630*/  ISETP.LT.AND P3, PT, R6, UR4, !P0 ;  /* 0x0000000406007c0c */ /* 0x000fe2000c761270 */
[----:B------:R-:W-:Y:S01]  /*14640*/  ULDC UR4, c[0x0][0x248] ;  /* 0x0000920000047ab9 */ /* 0x000fe20000000800 */
[----:B------:R-:W-:Y:S01]  /*14650*/  PRMT R9, R119, 0x7632, R9 ;  /* 0x0000763277097816 */ /* 0x000fe20000000009 */
[----:B------:R-:W-:Y:S01]  /*14660*/  VIADD R12, R12, UR4 ;  /* 0x000000040c0c7c36 */ /* 0x000fe20008000000 */
[----:B------:R-:W-:Y:S01]  /*14670*/  @P1 STG.E.U16 desc[UR14][R10.64], R119 ;  /* 0x000000770a001986 */ /* 0x000fe2000c10150e */
[----:B------:R-:W-:Y:S01]  /*14680*/  ULDC UR4, c[0x0][0x22c] ;  /* 0x00008b0000047ab9 */ /* 0x000fe20000000800 */
[----:B------:R-:W-:Y:S01]  /*14690*/  VIADD R6, R7, 0xe4 ;  /* 0x000000e407067836 */ /* 0x000fe20000000000 */
[----:B------:R-:W-:Y:S01]  /*146a0*/  ISETP.LT.AND P2, PT, R5, UR4, !P0 ;  /* 0x0000000405007c0c */ /* 0x000fe2000c741270 */
[----:B------:R-:W-:Y:S01]  /*146b0*/  ULDC UR4, c[0x0][0x248] ;  /* 0x0000920000047ab9 */ /* 0x000fe20000000800 */
[----:B------:R-:W-:-:S04]  /*146c0*/  LEA R4, P1, R12, R2, 0x1 ;  /* 0x000000020c047211 */ /* 0x000fc800078208ff */
[CC--:B------:R-:W-:Y:S01]  /*146d0*/  LEA.HI.X.SX32 R5, R12.reuse, R3.reuse, 0x1, P1 ;  /* 0x000000030c057211 */ /* 0x0c0fe200008f0eff */
[----:B------:R-:W-:Y:S01]  /*146e0*/  VIADD R12, R12, UR4 ;  /* 0x000000040c0c7c36 */ /* 0x000fe20008000000 */
[----:B------:R-:W-:Y:S01]  /*146f0*/  ULDC UR4, c[0x0][0x248] ;  /* 0x0000920000047ab9 */ /* 0x000fe20000000800 */
[----:B------:R-:W-:Y:S01]  /*14700*/  ISETP.LT.AND P1, PT, R6, UR5, !P0 ;  /* 0x0000000506007c0c */ /* 0x000fe2000c721270 */
[----:B------:R-:W-:Y:S01]  /*14710*/  ULDC UR5, c[0x0][0x22c] ;  /* 0x00008b0000057ab9 */ /* 0x000fe20000000800 */
[----:B------:R0:W-:Y:S01]  /*14720*/  @P4 STG.E.U16 desc[UR14][R4.64], R9 ;  /* 0x0000000904004986 */ /* 0x0001e2000c10150e */
[CC--:B------:R-:W-:Y:S01]  /*14730*/  LEA R8, P4, R12.reuse, R2.reuse, 0x1 ;  /* 0x000000020c087211 */ /* 0x0c0fe200078808ff */
[C---:B------:R-:W-:Y:S01]  /*14740*/  VIADD R6, R12.reuse, UR4 ;  /* 0x000000040c067c36 */ /* 0x040fe20008000000 */
[----:B------:R-:W-:Y:S02]  /*14750*/  ULDC UR4, c[0x0][0x248] ;  /* 0x0000920000047ab9 */ /* 0x000fe40000000800 */
[-C--:B0-----:R-:W-:Y:S01]  /*14760*/  LEA.HI.X.SX32 R9, R12, R3.reuse, 0x1, P4 ;  /* 0x000000030c097211 */ /* 0x081fe200020f0eff */
[C---:B------:R-:W-:Y:S01]  /*14770*/  VIADD R12, R6.reuse, UR4 ;  /* 0x00000004060c7c36 */ /* 0x040fe20008000000 */
[-C--:B------:R-:W-:Y:S01]  /*14780*/  LEA R10, P4, R6, R2.reuse, 0x1 ;  /* 0x00000002060a7211 */ /* 0x080fe200078808ff */
[----:B------:R-:W-:Y:S01]  /*14790*/  ULDC UR4, c[0x0][0x248] ;  /* 0x0000920000047ab9 */ /* 0x000fe20000000800 */
[----:B--2---:R-:W-:Y:S01]  /*147a0*/  PRMT R5, R120, 0x7632, R5 ;  /* 0x0000763278057816 */ /* 0x004fe20000000005 */
        /* <DEDUP_REMOVED lines=8> */
[CC--:B0-----:R-:W-:Y:S01]  /*14830*/  LEA.HI.X.SX32 R5, R12.reuse, R3.reuse, 0x1, P6 ;  /* 0x000000030c057211 */ /* 0x0c1fe200030f0eff */
[----:B------:R-:W-:Y:S01]  /*14840*/  VIADD R12, R12, UR4 ;  /* 0x000000040c0c7c36 */ /* 0x000fe20008000000 */
[----:B------:R-:W-:Y:S01]  /*14850*/  ULDC UR4, c[0x0][0x248] ;  /* 0x0000920000047ab9 */ /* 0x000fe20000000800 */
[----:B------:R-:W-:Y:S01]  /*14860*/  ISETP.LT.AND P6, PT, R6, UR5, !P0 ;  /* 0x0000000506007c0c */ /* 0x000fe2000c7c1270 */
[----:B------:R-:W-:Y:S01]  /*14870*/  VIADD R10, R7, 0xe7 ;  /* 0x000000e7070a7836 */ /* 0x000fe20000000000 */
[----:B------:R0:W-:Y:S01]  /*14880*/  @P3 STG.E.U16 desc[UR14][R4.64], R121 ;  /* 0x0000007904003986 */ /* 0x0001e2000c10150e */
[CC--:B------:R-:W-:Y:S01]  /*14890*/  LEA R8, P3, R12.reuse, R2.reuse, 0x1 ;  /* 0x000000020c087211 */ /* 0x0c0fe200078608ff */
[C---:B------:R-:W-:Y:S01]  /*148a0*/  VIADD R6, R12.reuse, UR4 ;  /* 0x000000040c067c36 */ /* 0x040fe20008000000 */
        /* <DEDUP_REMOVED lines=10> */
[----:B-1----:R-:W-:Y:S01]  /*14950*/  LEA.HI.X.SX32 R11, R6, R3, 0x1, P3 ;  /* 0x00000003060b7211 */ /* 0x002fe200018f0eff */
[C---:B------:R-:W-:Y:S01]  /*14960*/  VIADD R8, R7.reuse, 0xea ;  /* 0x000000ea07087836 */ /* 0x040fe20000000000 */
[----:B------:R-:W-:Y:S01]  /*14970*/  ISETP.LT.AND P3, PT, R12, UR4, !P0 ;  /* 0x000000040c007c0c */ /* 0x000fe2000c761270 */
[----:B------:R-:W-:Y:S01]  /*14980*/  ULDC UR4, c[0x0][0x248] ;  /* 0x0000920000047ab9 */ /* 0x000fe20000000800 */
[----:B------:R-:W-:Y:S01]  /*14990*/  PRMT R9, R122, 0x7632, R9 ;  /* 0x000076327a097816 */ /* 0x000fe20000000009 */
[----:B------:R-:W-:Y:S01]  /*149a0*/  VIADD R6, R6, UR4 ;  /* 0x0000000406067c36 */ /* 0x000fe20008000000 */
[----:B------:R0:W-:Y:S01]  /*149b0*/  @P1 STG.E.U16 desc[UR14][R10.64], R122 ;  /* 0x0000007a0a001986 */ /* 0x0001e2000c10150e */
        /* <DEDUP_REMOVED lines=13> */
[----:B------:R-:W-:Y:S02]  /*14a90*/  ULDC UR4, c[0x0][0x248] ;  /* 0x0000920000047ab9 */ /* 0x000fe40000000800 */
[-C--:B-1----:R-:W-:Y:S01]  /*14aa0*/  LEA.HI.X.SX32 R9, R6, R3.reuse, 0x1, P4 ;  /* 0x0000000306097211 */ /* 0x082fe200020f0eff */
[C---:B------:R-:W-:Y:S01]  /*14ab0*/  VIADD R6, R11.reuse, UR4 ;  /* 0x000000040b067c36 */ /* 0x040fe20008000000 */
[----:B------:R-:W-:Y:S01]  /*14ac0*/  LEA R10, P4, R11, R2, 0x1 ;  /* 0x000000020b0a7211 */ /* 0x000fe200078808ff */
[----:B------:R-:W-:Y:S01]  /*14ad0*/  ULDC UR4, c[0x0][0x248] ;  /* 0x0000920000047ab9 */ /* 0x000fe20000000800 */
[----:B------:R-:W-:Y:S01]  /*14ae0*/  PRMT R5, R123, 0x7632, R5 ;  /* 0x000076327b057816 */ /* 0x000fe20000000005 */
[----:B------:R-:W-:Y:S01]  /*14af0*/  @P6 STG.E.U16 desc[UR14][R8.64], R123 ;  /* 0x0000007b08006986 */ /* 0x000fe2000c10150e */
[----:B------:R-:W-:-:S02]  /*14b00*/  LEA.HI.X.SX32 R11, R11, R3, 0x1, P4 ;  /* 0x000000030b0b7211 */ /* 0x000fc400020f0eff */
        /* <DEDUP_REMOVED lines=26> */
[C---:B-1----:R-:W-:Y:S01]  /*14cb0*/  LEA.HI.X.SX32 R11, R12.reuse, R3, 0x1, P5 ;  /* 0x000000030c0b7211 */ /* 0x042fe200028f0eff */
        /* <DEDUP_REMOVED lines=24> */
[----:B------:R-:W-:Y:S02]  /*14e40*/  LEA R4, P4, R12, R2, 0x1 ;  /* 0x000000020c047211 */ /* 0x000fe400078808ff */
[----:B------:R-:W-:Y:S01]  /*14e50*/  ISETP.LT.AND P6, PT, R13, UR5, !P0 ;  /* 0x000000050d007c0c */ /* 0x000fe2000c7c1270 */
[----:B------:R0:W-:Y:S01]  /*14e60*/  @P3 STG.E.U16 desc[UR14][R10.64], R5 ;  /* 0x000000050a003986 */ /* 0x0001e2000c10150e */
[----:B------:R-:W-:-:S02]  /*14e70*/  ULDC UR5, c[0x0][0x22c] ;  /* 0x00008b0000057ab9 */ /* 0x000fc40000000800 */
[----:B------:R-:W-:Y:S01]  /*14e80*/  ISETP.LT.AND P3, PT, R6, UR5, !P0 ;  /* 0x0000000506007c0c */ /* 0x000fe2000c761270 */
[C---:B------:R-:W-:Y:S01]  /*14e90*/  VIADD R6, R7.reuse, 0xf3 ;  /* 0x000000f307067836 */ /* 0x040fe20000000000 */
[----:B------:R-:W-:Y:S01]  /*14ea0*/  ULDC UR5, c[0x0][0x22c] ;  /* 0x00008b0000057ab9 */ /* 0x000fe20000000800 */
[CC--:B0-----:R-:W-:Y:S01]  /*14eb0*/  LEA.HI.X.SX32 R5, R12.reuse, R3.reuse, 0x1, P4 ;  /* 0x000000030c057211 */ /* 0x0c1fe200020f0eff */
[----:B------:R-:W-:Y:S01]  /*14ec0*/  VIADD R12, R12, UR4 ;  /* 0x000000040c0c7c36 */ /* 0x000fe20008000000 */
[----:B------:R-:W-:Y:S01]  /*14ed0*/  ULDC UR4, c[0x0][0x248] ;  /* 0x0000920000047ab9 */ /* 0x000fe20000000800 */
[C---:B------:R-:W-:Y:S02]  /*14ee0*/  VIADD R10, R7.reuse, 0xf4 ;  /* 0x000000f4070a7836 */ /* 0x040fe40000000000 */
[----:B------:R0:W-:Y:S01]  /*14ef0*/  @P2 STG.E.U16 desc[UR14][R4.64], R127 ;  /* 0x0000007f04002986 */ /* 0x0001e2000c10150e */
[----:B------:R-:W-:Y:S02]  /*14f00*/  LEA R8, P4, R12, R2, 0x1 ;  /* 0x000000020c087211 */ /* 0x000fe400078808ff */
[----:B------:R-:W-:Y:S01]  /*14f10*/  ISETP.LT.AND P2, PT, R6, UR5, !P0 ;  /* 0x0000000506007c0c */ /* 0x000fe2000c741270 */
[C---:B------:R-:W-:Y:S01]  /*14f20*/  VIADD R6, R12.reuse, UR4 ;  /* 0x000000040c067c36 */ /* 0x040fe20008000000 */
[----:B------:R-:W-:Y:S01]  /*14f30*/  LEA.HI.X.SX32 R9, R12, R3, 0x1, P4 ;  /* 0x000000030c097211 */ /* 0x000fe200020f0eff */
[----:B------:R-:W-:Y:S01]  /*14f40*/  ULDC UR4, c[0x0][0x22c] ;  /* 0x00008b0000047ab9 */ /* 0x000fe20000000800 */
[----:B------:R-:W-:Y:S01]  /*14f50*/  ULDC UR5, c[0x0][0x22c] ;  /* 0x00008b0000057ab9 */ /* 0x000fe20000000800 */
[----:B------:R-:W-:Y:S01]  /*14f60*/  VIADD R12, R7, 0xf6 ;  /* 0x000000f6070c7836 */ /* 0x000fe20000000000 */
[----:B0-----:R-:W-:-:S02]  /*14f70*/  PRMT R5, R127, 0x7632, R5 ;  /* 0x000076327f057816 */ /* 0x001fc40000000005 */
[----:B------:R-:W-:-:S03]  /*14f80*/  LEA R4, P4, R6, R2, 0x1 ;  /* 0x0000000206047211 */ /* 0x000fc600078808ff */
[----:B------:R0:W-:Y:S01]  /*14f90*/  @P1 STG.E.U16 desc[UR14][R8.64], R5 ;  /* 0x0000000508001986 */ /* 0x0001e2000c10150e */
[----:B------:R-:W-:Y:S01]  /*14fa0*/  ISETP.LT.AND P1, PT, R10, UR4, !P0 ;  /* 0x000000040a007c0c */ /* 0x000fe2000c721270 */
[----:B------:R-:W-:Y:S01]  /*14fb0*/  ULDC UR4, c[0x0][0x248] ;  /* 0x0000920000047ab9 */ /* 0x000fe20000000800 */
[----:B------:R-:W-:Y:S01]  /*14fc0*/  VIADD R10, R7, 0xf5 ;  /* 0x000000f5070a7836 */ /* 0x000fe20000000000 */
[C---:B0-----:R-:W-:Y:S01]  /*14fd0*/  LEA.HI.X.SX32 R5, R6.reuse, R3, 0x1, P4 ;  /* 0x0000000306057211 */ /* 0x041fe200020f0eff */
[----:B------:R-:W-:Y:S01]  /*14fe0*/  VIADD R6, R6, UR4 ;  /* 0x0000000406067c36 */ /* 0x000fe20008000000 */
[----:B------:R-:W-:Y:S02]  /*14ff0*/  ULDC UR4, c[0x0][0x248] ;  /* 0x0000920000047ab9 */ /* 0x000fe40000000800 */
[----:B------:R-:W-:Y:S01]  /*15000*/  ISETP.LT.AND P4, PT, R10, UR5, !P0 ;  /* 0x000000050a007c0c */ /* 0x000fe2000c781270 */
[----:B------:R-:W-:Y:S01]  /*15010*/  ULDC UR5, c[0x0][0x22c] ;  /* 0x00008b0000057ab9 */ /* 0x000fe20000000800 */
[----:B------:R0:W-:Y:S01]  /*15020*/  @P5 STG.E.U16 desc[UR14][R4.64], R128 ;  /* 0x0000008004005986 */ /* 0x0001e2000c10150e */
[C---:B------:R-:W-:Y:S01]  /*15030*/  LEA R10, P5, R6.reuse, R2, 0x1 ;  /* 0x00000002060a7211 */ /* 0x040fe200078a08ff */
[----:B------:R-:W-:Y:S01]  /*15040*/  VIADD R9, R6, UR4 ;  /* 0x0000000406097c36 */ /* 0x000fe20008000000 */
[----:B------:R-:W-:-:S02]  /*15050*/  ULDC UR4, c[0x0][0x248] ;  /* 0x0000920000047ab9 */ /* 0x000fc40000000800 */
[----:B------:R-:W-:Y:S01]  /*15060*/  LEA.HI.X.SX32 R11, R6, R3, 0x1, P5 ;  /* 0x00000003060b7211 */ /* 0x000fe200028f0eff */
[C---:B------:R-:W-:Y:S01]  /*15070*/  VIADD R6, R9.reuse, UR4 ;  /* 0x0000000409067c36 */ /* 0x040fe20008000000 */
[----:B------:R-:W-:Y:S01]  /*15080*/  LEA R8, P5, R9, R2, 0x1 ;  /* 0x0000000209087211 */ /* 0x000fe200078a08ff */
[----:B------:R-:W-:-:S03]  /*15090*/  ULDC UR4, c[0x0][0x248] ;  /* 0x0000920000047ab9 */ /* 0x000fc60000000800 */
[----:B------:R-:W-:Y:S02]  /*150a0*/  LEA.HI.X.SX32 R9, R9, R3, 0x1, P5 ;  /* 0x0000000309097211 */ /* 0x000fe400028f0eff */
[----:B0-----:R-:W-:Y:S02]  /*150b0*/  PRMT R5, R128, 0x7632, R5 ;  /* 0x0000763280057816 */ /* 0x001fe40000000005 */
[----:B------:R-:W-:-:S03]  /*150c0*/  LEA R4, P5, R6, R2, 0x1 ;  /* 0x0000000206047211 */ /* 0x000fc600078a08ff */
[----:B------:R0:W-:Y:S01]  /*150d0*/  @P6 STG.E.U16 desc[UR14][R10.64], R5 ;  /* 0x000000050a006986 */ /* 0x0001e2000c10150e */
[----:B------:R-:W-:Y:S01]  /*150e0*/  ISETP.LT.AND P6, PT, R12, UR5, !P0 ;  /* 0x000000050c007c0c */ /* 0x000fe2000c7c1270 */
[----:B------:R-:W-:Y:S01]  /*150f0*/  VIADD R12, R7, 0xf7 ;  /* 0x000000f7070c7836 */ /* 0x000fe20000000000 */
[----:B------:R-:W-:Y:S01]  /*15100*/  ULDC UR5, c[0x0][0x22c] ;  /* 0x00008b0000057ab9 */ /* 0x000fe20000000800 */
[----:B------:R1:W-:Y:S03]  /*15110*/  @P3 STG.E.U16 desc[UR14][R8.64], R129 ;  /* 0x0000008108003986 */ /* 0x0003e6000c10150e */
[----:B------:R-:W-:Y:S01]  /*15120*/  ISETP.LT.AND P3, PT, R12, UR5, !P0 ;  /* 0x000000050c007c0c */ /* 0x000fe2000c761270 */
[----:B------:R-:W-:Y:S01]  /*15130*/  ULDC UR5, c[0x0][0x22c] ;  /* 0x00008b0000057ab9 */ /* 0x000fe20000000800 */
[----:B------:R-:W-:Y:S02]  /*15140*/  PRMT R12, R131, 0x7632, R12 ;  /* 0x00007632830c7816 */ /* 0x000fe4000000000c */
[C---:B0-----:R-:W-:Y:S01]  /*15150*/  LEA.HI.X.SX32 R5, R6.reuse, R3, 0x1, P5 ;  /* 0x0000000306057211 */ /* 0x041fe200028f0eff */
[----:B------:R-:W-:Y:S01]  /*15160*/  VIADD R6, R6, UR4 ;  /* 0x0000000406067c36 */ /* 0x000fe20008000000 */
[----:B------:R-:W-:Y:S01]  /*15170*/  ULDC UR4, c[0x0][0x248] ;  /* 0x0000920000047ab9 */ /* 0x000fe20000000800 */
[----:B------:R-:W-:Y:S01]  /*15180*/  VIADD R10, R7, 0xf8 ;  /* 0x000000f8070a7836 */ /* 0x000fe20000000000 */
[----:B-1----:R-:W-:Y:S01]  /*15190*/  PRMT R9, R129, 0x7632, R9 ;  /* 0x0000763281097816 */ /* 0x002fe20000000009 */
[----:B------:R-:W-:Y:S01]  /*151a0*/  VIADD R11, R7, 0xfa ;  /* 0x000000fa070b7836 */ /* 0x000fe20000000000 */
[----:B------:R-:W-:-:S03]  /*151b0*/  LEA R8, P5, R6, R2, 0x1 ;  /* 0x0000000206087211 */ /* 0x000fc600078a08ff */
[----:B------:R0:W-:Y:S01]  /*151c0*/  @P2 STG.E.U16 desc[UR14][R4.64], R9 ;  /* 0x0000000904002986 */ /* 0x0001e2000c10150e */
[----:B------:R-:W-:Y:S01]  /*151d0*/  ISETP.LT.AND P2, PT, R10, UR5, !P0 ;  /* 0x000000050a007c0c */ /* 0x000fe2000c741270 */
[C---:B------:R-:W-:Y:S01]  /*151e0*/  VIADD R10, R6.reuse, UR4 ;  /* 0x00000004060a7c36 */ /* 0x040fe20008000000 */
[----:B------:R-:W-:Y:S01]  /*151f0*/  ULDC UR4, c[0x0][0x22c] ;  /* 0x00008b0000047ab9 */ /* 0x000fe20000000800 */
[----:B------:R-:W-:Y:S01]  /*15200*/  ULDC UR5, c[0x0][0x22c] ;  /* 0x00008b0000057ab9 */ /* 0x000fe20000000800 */
[----:B0-----:R-:W-:Y:S01]  /*15210*/  LEA.HI.X.SX32 R9, R6, R3, 0x1, P5 ;  /* 0x0000000306097211 */ /* 0x001fe200028f0eff */
[----:B------:R-:W-:Y:S01]  /*15220*/  VIADD R6, R7, 0xf9 ;  /* 0x000000f907067836 */ /* 0x000fe20000000000 */
[----:B------:R-:W-:-:S03]  /*15230*/  LEA R4, P5, R10, R2, 0x1 ;  /* 0x000000020a047211 */ /* 0x000fc600078a08ff */
[----:B------:R0:W-:Y:S01]  /*15240*/  @P1 STG.E.U16 desc[UR14][R8.64], R130 ;  /* 0x0000008208001986 */ /* 0x0001e2000c10150e */
[----:B------:R-:W-:Y:S01]  /*15250*/  ISETP.LT.AND P1, PT, R6, UR4, !P0 ;  /* 0x0000000406007c0c */ /* 0x000fe2000c721270 */
[----:B------:R-:W-:Y:S01]  /*15260*/  ULDC UR4, c[0x0][0x248] ;  /* 0x0000920000047ab9 */ /* 0x000fe20000000800 */
[C---:B------:R-:W-:Y:S01]  /*15270*/  LEA.HI.X.SX32 R5, R10.reuse, R3, 0x1, P5 ;  /* 0x000000030a057211 */ /* 0x040fe200028f0eff */
[----:B------:R-:W-:Y:S01]  /*15280*/  VIADD R6, R10, UR4 ;  /* 0x000000040a067c36 */ /* 0x000fe20008000000 */
[----:B------:R-:W-:Y:S02]  /*15290*/  ULDC UR4, c[0x0][0x22c] ;  /* 0x00008b0000047ab9 */ /* 0x000fe40000000800 */
[----:B------:R-:W-:Y:S01]  /*152a0*/  ISETP.LT.AND P5, PT, R11, UR4, !P0 ;  /* 0x000000040b007c0c */ /* 0x000fe2000c7a1270 */
[----:B------:R-:W-:Y:S01]  /*152b0*/  ULDC UR4, c[0x0][0x248] ;  /* 0x0000920000047ab9 */ /* 0x000fe20000000800 */
[----:B0-----:R-:W-:-:S05]  /*152c0*/  PRMT R9, R130, 0x7632, R9 ;  /* 0x0000763282097816 */ /* 0x001fca0000000009 */
[----:B------:R0:W-:Y:S01]  /*152d0*/  @P4 STG.E.U16 desc[UR14][R4.64], R9 ;  /* 0x0000000904004986 */ /* 0x0001e2000c10150e */
[----:B------:R-:W-:-:S04]  /*152e0*/  LEA R10, P4, R6, R2, 0x1 ;  /* 0x00000002060a7211 */ /* 0x000fc800078808ff */
[CC--:B------:R-:W-:Y:S01]  /*152f0*/  LEA.HI.X.SX32 R11, R6.reuse, R3.reuse, 0x1, P4 ;  /* 0x00000003060b7211 */ /* 0x0c0fe200020f0eff */
[----:B------:R-:W-:Y:S01]  /*15300*/  VIADD R6, R6, UR4 ;  /* 0x0000000406067c36 */ /* 0x000fe20008000000 */
[----:B------:R-:W-:Y:S01]  /*15310*/  ULDC UR4, c[0x0][0x248] ;  /* 0x0000920000047ab9 */ /* 0x000fe20000000800 */
[----:B------:R-:W-:Y:S01]  /*15320*/  ISETP.LT.AND P4, PT, R0, UR5, !P0 ;  /* 0x0000000500007c0c */ /* 0x000fe2000c781270 */
[----:B------:R-:W-:Y:S01]  /*15330*/  ULDC UR5, c[0x0][0x248] ;  /* 0x0000920000057ab9 */ /* 0x000fe20000000800 */
[----:B------:R1:W-:Y:S01]  /*15340*/  @P6 STG.E.U16 desc[UR14][R10.64], R131 ;  /* 0x000000830a006986 */ /* 0x0003e2000c10150e */
[C---:B------:R-:W-:Y:S01]  /*15350*/  VIADD R0, R6.reuse, UR4 ;  /* 0x0000000406007c36 */ /* 0x040fe20008000000 */
[CC--:B0-----:R-:W-:Y:S01]  /*15360*/  LEA R4, P6, R6.reuse, R2.reuse, 0x1 ;  /* 0x0000000206047211 */ /* 0x0c1fe200078c08ff */
[----:B------:R-:W-:Y:S01]  /*15370*/  VIADD R9, R7, 0xfc ;  /* 0x000000fc07097836 */ /* 0x000fe20000000000 */
[----:B------:R-:W-:Y:S02]  /*15380*/  ULDC UR4, c[0x0][0x22c] ;  /* 0x00008b0000047ab9 */ /* 0x000fe40000000800 */
[----:B------:R-:W-:Y:S01]  /*15390*/  LEA.HI.X.SX32 R5, R6, R3, 0x1, P6 ;  /* 0x0000000306057211 */ /* 0x000fe200030f0eff */
[C---:B------:R-:W-:Y:S01]  /*153a0*/  VIADD R6, R0.reuse, UR5 ;  /* 0x0000000500067c36 */ /* 0x040fe20008000000 */
[----:B------:R-:W-:Y:S01]  /*153b0*/  LEA R8, P6, R0, R2, 0x1 ;  /* 0x0000000200087211 */ /* 0x000fe200078c08ff */
[----:B------:R-:W-:-:S02]  /*153c0*/  ULDC UR5, c[0x0][0x248] ;  /* 0x0000920000057ab9 */ /* 0x000fc40000000800 */
[----:B------:R0:W-:Y:S01]  /*153d0*/  @P3 STG.E.U16 desc[UR14][R4.64], R12 ;  /* 0x0000000c04003986 */ /* 0x0001e2000c10150e */
[----:B------:R-:W-:Y:S01]  /*153e0*/  ISETP.LT.AND P3, PT, R9, UR4, !P0 ;  /* 0x0000000409007c0c */ /* 0x000fe2000c761270 */
[----:B------:R-:W-:Y:S01]  /*153f0*/  ULDC UR4, c[0x0][0x22c] ;  /* 0x00008b0000047ab9 */ /* 0x000fe20000000800 */
[----:B------:R-:W-:Y:S01]  /*15400*/  LEA.HI.X.SX32 R9, R0, R3, 0x1, P6 ;  /* 0x0000000300097211 */ /* 0x000fe200030f0eff */
[----:B------:R-:W-:Y:S01]  /*15410*/  VIADD R0, R7, 0xfd ;  /* 0x000000fd07007836 */ /* 0x000fe20000000000 */
[----:B-1----:R-:W-:-:S03]  /*15420*/  LEA R10, P6, R6, R2, 0x1 ;  /* 0x00000002060a7211 */ /* 0x002fc600078c08ff */
[----:B----4-:R1:W-:Y:S01]  /*15430*/  @P2 STG.E.U16 desc[UR14][R8.64], R16 ;  /* 0x0000001008002986 */ /* 0x0103e2000c10150e */
[----:B------:R-:W-:Y:S01]  /*15440*/  ISETP.LT.AND P2, PT, R0, UR4, !P0 ;  /* 0x0000000400007c0c */ /* 0x000fe2000c741270 */
[----:B------:R-:W-:Y:S01]  /*15450*/  ULDC UR4, c[0x0][0x248] ;  /* 0x0000920000047ab9 */ /* 0x000fe20000000800 */
[C---:B------:R-:W-:Y:S01]  /*15460*/  LEA.HI.X.SX32 R11, R6.reuse, R3, 0x1, P6 ;  /* 0x00000003060b7211 */ /* 0x040fe200030f0eff */
[----:B------:R-:W-:Y:S01]  /*15470*/  VIADD R6, R6, UR4 ;  /* 0x0000000406067c36 */ /* 0x000fe20008000000 */
[----:B------:R-:W-:Y:S01]  /*15480*/  ULDC UR4, c[0x0][0x248] ;  /* 0x0000920000047ab9 */ /* 0x000fe20000000800 */
[----:B0-----:R-:W-:Y:S02]  /*15490*/  PRMT R5, R16, 0x7632, R5 ;  /* 0x0000763210057816 */ /* 0x001fe40000000005 */
[----:B------:R-:W-:Y:S01]  /*154a0*/  VIADD R0, R6, UR4 ;  /* 0x0000000406007c36 */ /* 0x000fe20008000000 */
[----:B------:R-:W-:Y:S02]  /*154b0*/  ULDC UR4, c[0x0][0x248] ;  /* 0x0000920000047ab9 */ /* 0x000fe40000000800 */
[----:B------:R0:W-:Y:S01]  /*154c0*/  @P1 STG.E.U16 desc[UR14][R10.64], R5 ;  /* 0x000000050a001986 */ /* 0x0001e2000c10150e */
[----:B-1----:R-:W-:Y:S01]  /*154d0*/  VIADD R9, R0, UR5 ;  /* 0x0000000500097c36 */ /* 0x002fe20008000000 */
[----:B------:R-:W-:-:S04]  /*154e0*/  LEA R4, P1, R6, R2, 0x1 ;  /* 0x0000000206047211 */ /* 0x000fc800078208ff */
[CC--:B------:R-:W-:Y:S01]  /*154f0*/  LEA R8, P6, R9.reuse, R2.reuse, 0x1 ;  /* 0x0000000209087211 */ /* 0x0c0fe200078c08ff */
[----:B0-----:R-:W-:Y:S01]  /*15500*/  VIADD R11, R9, UR4 ;  /* 0x00000004090b7c36 */ /* 0x001fe20008000000 */
[-C--:B------:R-:W-:Y:S01]  /*15510*/  LEA.HI.X.SX32 R5, R6, R3.reuse, 0x1, P1 ;  /* 0x0000000306057211 */ /* 0x080fe200008f0eff */
[----:B------:R-:W-:Y:S01]  /*15520*/  ULDC UR4, c[0x0][0x248] ;  /* 0x0000920000047ab9 */ /* 0x000fe20000000800 */
[CC--:B------:R-:W-:Y:S01]  /*15530*/  LEA R6, P1, R0.reuse, R2.reuse, 0x1 ;  /* 0x0000000200067211 */ /* 0x0c0fe200078208ff */
[----:B------:R-:W-:Y:S01]  /*15540*/  VIADD R13, R11, UR6 ;  /* 0x000000060b0d7c36 */ /* 0x000fe20008000000 */
[-C--:B------:R-:W-:Y:S01]  /*15550*/  LEA.HI.X.SX32 R9, R9, R3.reuse, 0x1, P6 ;  /* 0x0000000309097211 */ /* 0x080fe200030f0eff */
[----:B------:R0:W-:Y:S01]  /*15560*/  @P5 STG.E.U16 desc[UR14][R4.64], R17 ;  /* 0x0000001104005986 */ /* 0x0001e2000c10150e */
[----:B------:R-:W-:Y:S01]  /*15570*/  LEA.HI.X.SX32 R7, R0, R3, 0x1, P1 ;  /* 0x0000000300077211 */ /* 0x000fe200008f0eff */
[----:B------:R-:W-:Y:S01]  /*15580*/  VIADD R0, R13, UR4 ;  /* 0x000000040d007c36 */ /* 0x000fe20008000000 */
[-C--:B------:R-:W-:Y:S01]  /*15590*/  LEA R10, P6, R11, R2.reuse, 0x1 ;  /* 0x000000020b0a7211 */ /* 0x080fe200078c08ff */
[----:B------:R-:W-:Y:S01]  /*155a0*/  ULDC UR4, c[0x0][0x22c] ;  /* 0x00008b0000047ab9 */ /* 0x000fe20000000800 */
[----:B------:R-:W-:-:S02]  /*155b0*/  LEA R12, P1, R13, R2, 0x1 ;  /* 0x000000020d0c7211 */ /* 0x000fc400078208ff */
[-C--:B------:R-:W-:Y:S02]  /*155c0*/  LEA.HI.X.SX32 R11, R11, R3.reuse, 0x1, P6 ;  /* 0x000000030b0b7211 */ /* 0x080fe400030f0eff */
[-C--:B------:R-:W-:Y:S02]  /*155d0*/  LEA.HI.X.SX32 R13, R13, R3.reuse, 0x1, P1 ;  /* 0x000000030d0d7211 */ /* 0x080fe400008f0eff */
[----:B------:R-:W-:Y:S02]  /*155e0*/  LEA R2, P6, R0, R2, 0x1 ;  /* 0x0000000200027211 */ /* 0x000fe400078c08ff */
[----:B------:R-:W-:Y:S02]  /*155f0*/  ISETP.LT.AND P1, PT, R15, UR4, !P0 ;  /* 0x000000040f007c0c */ /* 0x000fe4000c721270 */
[----:B------:R-:W-:Y:S02]  /*15600*/  ISETP.LT.AND P0, PT, R14, UR7, !P0 ;  /* 0x000000070e007c0c */ /* 0x000fe4000c701270 */
[----:B------:R-:W-:-:S02]  /*15610*/  LEA.HI.X.SX32 R3, R0, R3, 0x1, P6 ;  /* 0x0000000300037211 */ /* 0x000fc400030f0eff */
[----:B------:R-:W-:Y:S02]  /*15620*/  PRMT R0, R17, 0x7632, R0 ;  /* 0x0000763211007816 */ /* 0x000fe40000000000 */
[----:B0-----:R-:W-:-:S03]  /*15630*/  PRMT R5, R18, 0x7632, R5 ;  /* 0x0000763212057816 */ /* 0x001fc60000000005 */
[----:B------:R0:W-:Y:S04]  /*15640*/  @P4 STG.E.U16 desc[UR14][R6.64], R0 ;  /* 0x0000000006004986 */ /* 0x0001e8000c10150e */
[----:B------:R0:W-:Y:S04]  /*15650*/  @P3 STG.E.U16 desc[UR14][R8.64], R18 ;  /* 0x0000001208003986 */ /* 0x0001e8000c10150e */
[----:B------:R0:W-:Y:S04]  /*15660*/  @P2 STG.E.U16 desc[UR14][R10.64], R5 ;  /* 0x000000050a002986 */ /* 0x0001e8000c10150e */
[----:B------:R0:W-:Y:S01]  /*15670*/  @P1 STG.E.U16 desc[UR14][R12.64], R19 ;  /* 0x000000130c001986 */ /* 0x0001e2000c10150e */
[----:B------:R-:W-:Y:S05]  /*15680*/  @!P0 EXIT ;  /* 0x000000000000894d */ /* 0x000fea0003800000 */
[----:B0-----:R-:W-:-:S05]  /*15690*/  PRMT R19, R19, 0x7632, R19 ;  /* 0x0000763213137816 */ /* 0x001fca0000000013 */
[----:B------:R-:W-:Y:S01]  /*156a0*/  STG.E.U16 desc[UR14][R2.64], R19 ;  /* 0x0000001302007986 */ /* 0x000fe2000c10150e */
[----:B------:R-:W-:Y:S05]  /*156b0*/  EXIT ;  /* 0x000000000000794d */ /* 0x000fea0003800000 */
.L_x_2:
[----:B------:R-:W-:-:S00]  /*156c0*/  BRA `(.L_x_2) ;  /* 0xfffffffc00fc7947 */ /* 0x000fc0000383ffff */
[----:B------:R-:W-:-:S00]  /*156d0*/  NOP ;  /* 0x0000000000007918 */ /* 0x000fc00000000000 */
        /* <DEDUP_REMOVED lines=10> */
.L_x_3:


//--------------------- .nv.shared.matmul_kernel  --------------------------
	.section	.nv.shared.matmul_kernel,"aw",@nobits
	.sectionflags	@""
	.align	16
	.zero		1024


//--------------------- .nv.shared.reserved.0     --------------------------
	.section	.nv.shared.reserved.0,"aw",@nobits
	.weak		__nv_reservedSMEM_offset_0_alias
	.size		__nv_reservedSMEM_offset_0_alias, 0, 0
	.other		__nv_reservedSMEM_offset_0_alias,@"STO_CUDA_RESERVED_SHARED STV_DEFAULT"
__nv_reservedSMEM_offset_0_alias:
	.zero		0


//--------------------- .nv.constant0.matmul_kernel --------------------------
	.section	.nv.constant0.matmul_kernel,"a",@progbits
	.sectionflags	@""
	.align	4
.nv.constant0.matmul_kernel:
	.zero		608


//--------------------- SYMBOLS --------------------------

	.type		.nv.reservedSmem.offset0,@object
	.size		.nv.reservedSmem.offset0,0x4
